//
// Generated by NVIDIA NVVM Compiler
//
// Compiler Build ID: CL-36424714
// Cuda compilation tools, release 13.0, V13.0.88
// Based on NVVM 20.0.0
//

.version 9.0
.target sm_100
.address_size 64

	// .globl	loss

.visible .entry loss(
	.param .u64 .ptr .align 1 loss_param_0,
	.param .u64 .ptr .align 1 loss_param_1,
	.param .u64 .ptr .align 1 loss_param_2,
	.param .u32 loss_param_3,
	.param .u32 loss_param_4,
	.param .f32 loss_param_5
)
{
	.reg .pred 	%p<25>;
	.reg .b32 	%r<41>;
	.reg .b32 	%f<171>;
	.reg .b64 	%rd<24>;

	ld.param.u64 	%rd12, [loss_param_0];
	ld.param.u64 	%rd13, [loss_param_1];
	ld.param.u64 	%rd11, [loss_param_2];
	ld.param.u32 	%r6, [loss_param_3];
	ld.param.u32 	%r5, [loss_param_4];
	ld.param.f32 	%f7, [loss_param_5];
	cvta.to.global.u64 	%rd1, %rd12;
	cvta.to.global.u64 	%rd2, %rd13;
	mov.u32 	%r7, %ctaid.x;
	mov.u32 	%r8, %ctaid.y;
	mov.u32 	%r9, %nctaid.x;
	mad.lo.s32 	%r10, %r8, %r9, %r7;
	mov.u32 	%r11, %ntid.x;
	mov.u32 	%r12, %tid.x;
	mad.lo.s32 	%r1, %r10, %r11, %r12;
	setp.ge.s32 	%p1, %r1, %r6;
	@%p1 bra 	$L__BB0_9;
	setp.lt.s32 	%p2, %r5, 1;
	mov.f32 	%f170, 0f00000000;
	@%p2 bra 	$L__BB0_8;
	setp.eq.s32 	%p3, %r5, 1;
	mov.f32 	%f170, 0f00000000;
	mov.b64 	%rd23, 0;
	@%p3 bra 	$L__BB0_6;
	and.b32  	%r13, %r5, 2147483646;
	neg.s32 	%r40, %r13;
	add.s64 	%rd22, %rd1, 4;
	add.s64 	%rd21, %rd2, 4;
	mov.f32 	%f170, 0f00000000;
$L__BB0_4:
	ld.global.f32 	%f12, [%rd21+-4];
	ld.global.f32 	%f13, [%rd22+-4];
	add.f32 	%f14, %f7, %f13;
	setp.lt.f32 	%p4, %f14, 0f00800000;
	mul.f32 	%f15, %f14, 0f4B000000;
	selp.f32 	%f16, %f15, %f14, %p4;
	selp.f32 	%f17, 0fC1B80000, 0f00000000, %p4;
	mov.b32 	%r14, %f16;
	add.s32 	%r15, %r14, -1059760811;
	and.b32  	%r16, %r15, -8388608;
	sub.s32 	%r17, %r14, %r16;
	mov.b32 	%f18, %r17;
	cvt.rn.f32.s32 	%f19, %r16;
	fma.rn.f32 	%f20, %f19, 0f34000000, %f17;
	add.f32 	%f21, %f18, 0fBF800000;
	fma.rn.f32 	%f22, %f21, 0fBE055027, 0f3E1039F6;
	fma.rn.f32 	%f23, %f22, %f21, 0fBDF8CDCC;
	fma.rn.f32 	%f24, %f23, %f21, 0f3E0F2955;
	fma.rn.f32 	%f25, %f24, %f21, 0fBE2AD8B9;
	fma.rn.f32 	%f26, %f25, %f21, 0f3E4CED0B;
	fma.rn.f32 	%f27, %f26, %f21, 0fBE7FFF22;
	fma.rn.f32 	%f28, %f27, %f21, 0f3EAAAA78;
	fma.rn.f32 	%f29, %f28, %f21, 0fBF000000;
	mul.f32 	%f30, %f21, %f29;
	fma.rn.f32 	%f31, %f30, %f21, %f21;
	fma.rn.f32 	%f32, %f20, 0f3F317218, %f31;
	setp.gt.u32 	%p5, %r14, 2139095039;
	fma.rn.f32 	%f33, %f16, 0f7F800000, 0f7F800000;
	selp.f32 	%f34, %f33, %f32, %p5;
	setp.eq.f32 	%p6, %f16, 0f00000000;
	selp.f32 	%f35, 0fFF800000, %f34, %p6;
	mov.f32 	%f36, 0f3F800000;
	sub.f32 	%f37, %f36, %f12;
	sub.f32 	%f38, %f36, %f13;
	add.f32 	%f39, %f7, %f38;
	setp.lt.f32 	%p7, %f39, 0f00800000;
	mul.f32 	%f40, %f39, 0f4B000000;
	selp.f32 	%f41, %f40, %f39, %p7;
	selp.f32 	%f42, 0fC1B80000, 0f00000000, %p7;
	mov.b32 	%r18, %f41;
	add.s32 	%r19, %r18, -1059760811;
	and.b32  	%r20, %r19, -8388608;
	sub.s32 	%r21, %r18, %r20;
	mov.b32 	%f43, %r21;
	cvt.rn.f32.s32 	%f44, %r20;
	fma.rn.f32 	%f45, %f44, 0f34000000, %f42;
	add.f32 	%f46, %f43, 0fBF800000;
	fma.rn.f32 	%f47, %f46, 0fBE055027, 0f3E1039F6;
	fma.rn.f32 	%f48, %f47, %f46, 0fBDF8CDCC;
	fma.rn.f32 	%f49, %f48, %f46, 0f3E0F2955;
	fma.rn.f32 	%f50, %f49, %f46, 0fBE2AD8B9;
	fma.rn.f32 	%f51, %f50, %f46, 0f3E4CED0B;
	fma.rn.f32 	%f52, %f51, %f46, 0fBE7FFF22;
	fma.rn.f32 	%f53, %f52, %f46, 0f3EAAAA78;
	fma.rn.f32 	%f54, %f53, %f46, 0fBF000000;
	mul.f32 	%f55, %f46, %f54;
	fma.rn.f32 	%f56, %f55, %f46, %f46;
	fma.rn.f32 	%f57, %f45, 0f3F317218, %f56;
	setp.gt.u32 	%p8, %r18, 2139095039;
	fma.rn.f32 	%f58, %f41, 0f7F800000, 0f7F800000;
	selp.f32 	%f59, %f58, %f57, %p8;
	setp.eq.f32 	%p9, %f41, 0f00000000;
	selp.f32 	%f60, 0fFF800000, %f59, %p9;
	mul.f32 	%f61, %f37, %f60;
	fma.rn.f32 	%f62, %f12, %f35, %f61;
	add.f32 	%f63, %f170, %f62;
	ld.global.f32 	%f64, [%rd21];
	ld.global.f32 	%f65, [%rd22];
	add.f32 	%f66, %f7, %f65;
	setp.lt.f32 	%p10, %f66, 0f00800000;
	mul.f32 	%f67, %f66, 0f4B000000;
	selp.f32 	%f68, %f67, %f66, %p10;
	selp.f32 	%f69, 0fC1B80000, 0f00000000, %p10;
	mov.b32 	%r22, %f68;
	add.s32 	%r23, %r22, -1059760811;
	and.b32  	%r24, %r23, -8388608;
	sub.s32 	%r25, %r22, %r24;
	mov.b32 	%f70, %r25;
	cvt.rn.f32.s32 	%f71, %r24;
	fma.rn.f32 	%f72, %f71, 0f34000000, %f69;
	add.f32 	%f73, %f70, 0fBF800000;
	fma.rn.f32 	%f74, %f73, 0fBE055027, 0f3E1039F6;
	fma.rn.f32 	%f75, %f74, %f73, 0fBDF8CDCC;
	fma.rn.f32 	%f76, %f75, %f73, 0f3E0F2955;
	fma.rn.f32 	%f77, %f76, %f73, 0fBE2AD8B9;
	fma.rn.f32 	%f78, %f77, %f73, 0f3E4CED0B;
	fma.rn.f32 	%f79, %f78, %f73, 0fBE7FFF22;
	fma.rn.f32 	%f80, %f79, %f73, 0f3EAAAA78;
	fma.rn.f32 	%f81, %f80, %f73, 0fBF000000;
	mul.f32 	%f82, %f73, %f81;
	fma.rn.f32 	%f83, %f82, %f73, %f73;
	fma.rn.f32 	%f84, %f72, 0f3F317218, %f83;
	setp.gt.u32 	%p11, %r22, 2139095039;
	fma.rn.f32 	%f85, %f68, 0f7F800000, 0f7F800000;
	selp.f32 	%f86, %f85, %f84, %p11;
	setp.eq.f32 	%p12, %f68, 0f00000000;
	selp.f32 	%f87, 0fFF800000, %f86, %p12;
	sub.f32 	%f88, %f36, %f64;
	sub.f32 	%f89, %f36, %f65;
	add.f32 	%f90, %f7, %f89;
	setp.lt.f32 	%p13, %f90, 0f00800000;
	mul.f32 	%f91, %f90, 0f4B000000;
	selp.f32 	%f92, %f91, %f90, %p13;
	selp.f32 	%f93, 0fC1B80000, 0f00000000, %p13;
	mov.b32 	%r26, %f92;
	add.s32 	%r27, %r26, -1059760811;
	and.b32  	%r28, %r27, -8388608;
	sub.s32 	%r29, %r26, %r28;
	mov.b32 	%f94, %r29;
	cvt.rn.f32.s32 	%f95, %r28;
	fma.rn.f32 	%f96, %f95, 0f34000000, %f93;
	add.f32 	%f97, %f94, 0fBF800000;
	fma.rn.f32 	%f98, %f97, 0fBE055027, 0f3E1039F6;
	fma.rn.f32 	%f99, %f98, %f97, 0fBDF8CDCC;
	fma.rn.f32 	%f100, %f99, %f97, 0f3E0F2955;
	fma.rn.f32 	%f101, %f100, %f97, 0fBE2AD8B9;
	fma.rn.f32 	%f102, %f101, %f97, 0f3E4CED0B;
	fma.rn.f32 	%f103, %f102, %f97, 0fBE7FFF22;
	fma.rn.f32 	%f104, %f103, %f97, 0f3EAAAA78;
	fma.rn.f32 	%f105, %f104, %f97, 0fBF000000;
	mul.f32 	%f106, %f97, %f105;
	fma.rn.f32 	%f107, %f106, %f97, %f97;
	fma.rn.f32 	%f108, %f96, 0f3F317218, %f107;
	setp.gt.u32 	%p14, %r26, 2139095039;
	fma.rn.f32 	%f109, %f92, 0f7F800000, 0f7F800000;
	selp.f32 	%f110, %f109, %f108, %p14;
	setp.eq.f32 	%p15, %f92, 0f00000000;
	selp.f32 	%f111, 0fFF800000, %f110, %p15;
	mul.f32 	%f112, %f88, %f111;
	fma.rn.f32 	%f113, %f64, %f87, %f112;
	add.f32 	%f170, %f63, %f113;
	add.s32 	%r40, %r40, 2;
	add.s64 	%rd22, %rd22, 8;
	add.s64 	%rd21, %rd21, 8;
	setp.ne.s32 	%p16, %r40, 0;
	@%p16 bra 	$L__BB0_4;
	cvt.u64.u32 	%rd23, %r13;
$L__BB0_6:
	and.b32  	%r31, %r5, 1;
	setp.eq.b32 	%p17, %r31, 1;
	not.pred 	%p18, %p17;
	@%p18 bra 	$L__BB0_8;
	shl.b64 	%rd15, %rd23, 2;
	add.s64 	%rd16, %rd2, %rd15;
	ld.global.f32 	%f114, [%rd16];
	add.s64 	%rd17, %rd1, %rd15;
	ld.global.f32 	%f115, [%rd17];
	add.f32 	%f116, %f7, %f115;
	setp.lt.f32 	%p19, %f116, 0f00800000;
	mul.f32 	%f117, %f116, 0f4B000000;
	selp.f32 	%f118, %f117, %f116, %p19;
	selp.f32 	%f119, 0fC1B80000, 0f00000000, %p19;
	mov.b32 	%r32, %f118;
	add.s32 	%r33, %r32, -1059760811;
	and.b32  	%r34, %r33, -8388608;
	sub.s32 	%r35, %r32, %r34;
	mov.b32 	%f120, %r35;
	cvt.rn.f32.s32 	%f121, %r34;
	fma.rn.f32 	%f122, %f121, 0f34000000, %f119;
	add.f32 	%f123, %f120, 0fBF800000;
	fma.rn.f32 	%f124, %f123, 0fBE055027, 0f3E1039F6;
	fma.rn.f32 	%f125, %f124, %f123, 0fBDF8CDCC;
	fma.rn.f32 	%f126, %f125, %f123, 0f3E0F2955;
	fma.rn.f32 	%f127, %f126, %f123, 0fBE2AD8B9;
	fma.rn.f32 	%f128, %f127, %f123, 0f3E4CED0B;
	fma.rn.f32 	%f129, %f128, %f123, 0fBE7FFF22;
	fma.rn.f32 	%f130, %f129, %f123, 0f3EAAAA78;
	fma.rn.f32 	%f131, %f130, %f123, 0fBF000000;
	mul.f32 	%f132, %f123, %f131;
	fma.rn.f32 	%f133, %f132, %f123, %f123;
	fma.rn.f32 	%f134, %f122, 0f3F317218, %f133;
	setp.gt.u32 	%p20, %r32, 2139095039;
	fma.rn.f32 	%f135, %f118, 0f7F800000, 0f7F800000;
	selp.f32 	%f136, %f135, %f134, %p20;
	setp.eq.f32 	%p21, %f118, 0f00000000;
	selp.f32 	%f137, 0fFF800000, %f136, %p21;
	mov.f32 	%f138, 0f3F800000;
	sub.f32 	%f139, %f138, %f114;
	sub.f32 	%f140, %f138, %f115;
	add.f32 	%f141, %f7, %f140;
	setp.lt.f32 	%p22, %f141, 0f00800000;
	mul.f32 	%f142, %f141, 0f4B000000;
	selp.f32 	%f143, %f142, %f141, %p22;
	selp.f32 	%f144, 0fC1B80000, 0f00000000, %p22;
	mov.b32 	%r36, %f143;
	add.s32 	%r37, %r36, -1059760811;
	and.b32  	%r38, %r37, -8388608;
	sub.s32 	%r39, %r36, %r38;
	mov.b32 	%f145, %r39;
	cvt.rn.f32.s32 	%f146, %r38;
	fma.rn.f32 	%f147, %f146, 0f34000000, %f144;
	add.f32 	%f148, %f145, 0fBF800000;
	fma.rn.f32 	%f149, %f148, 0fBE055027, 0f3E1039F6;
	fma.rn.f32 	%f150, %f149, %f148, 0fBDF8CDCC;
	fma.rn.f32 	%f151, %f150, %f148, 0f3E0F2955;
	fma.rn.f32 	%f152, %f151, %f148, 0fBE2AD8B9;
	fma.rn.f32 	%f153, %f152, %f148, 0f3E4CED0B;
	fma.rn.f32 	%f154, %f153, %f148, 0fBE7FFF22;
	fma.rn.f32 	%f155, %f154, %f148, 0f3EAAAA78;
	fma.rn.f32 	%f156, %f155, %f148, 0fBF000000;
	mul.f32 	%f157, %f148, %f156;
	fma.rn.f32 	%f158, %f157, %f148, %f148;
	fma.rn.f32 	%f159, %f147, 0f3F317218, %f158;
	setp.gt.u32 	%p23, %r36, 2139095039;
	fma.rn.f32 	%f160, %f143, 0f7F800000, 0f7F800000;
	selp.f32 	%f161, %f160, %f159, %p23;
	setp.eq.f32 	%p24, %f143, 0f00000000;
	selp.f32 	%f162, 0fFF800000, %f161, %p24;
	mul.f32 	%f163, %f139, %f162;
	fma.rn.f32 	%f164, %f114, %f137, %f163;
	add.f32 	%f170, %f170, %f164;
$L__BB0_8:
	cvt.rn.f32.s32 	%f165, %r5;
	div.rn.f32 	%f166, %f170, %f165;
	cvta.to.global.u64 	%rd18, %rd11;
	mul.wide.s32 	%rd19, %r1, 4;
	add.s64 	%rd20, %rd18, %rd19;
	st.global.f32 	[%rd20], %f166;
$L__BB0_9:
	ret;

}
	// .globl	loss_back
.visible .entry loss_back(
	.param .u64 .ptr .align 1 loss_back_param_0,
	.param .u64 .ptr .align 1 loss_back_param_1,
	.param .u64 .ptr .align 1 loss_back_param_2,
	.param .u32 loss_back_param_3,
	.param .u32 loss_back_param_4
)
{
	.reg .pred 	%p<2>;
	.reg .b32 	%r<10>;
	.reg .b32 	%f<14>;
	.reg .b64 	%rd<11>;

	ld.param.u64 	%rd1, [loss_back_param_0];
	ld.param.u64 	%rd2, [loss_back_param_1];
	ld.param.u64 	%rd3, [loss_back_param_2];
	ld.param.u32 	%r2, [loss_back_param_3];
	ld.param.u32 	%r3, [loss_back_param_4];
	mov.u32 	%r4, %ctaid.x;
	mov.u32 	%r5, %ctaid.y;
	mov.u32 	%r6, %nctaid.x;
	mad.lo.s32 	%r7, %r5, %r6, %r4;
	mov.u32 	%r8, %ntid.x;
	mov.u32 	%r9, %tid.x;
	mad.lo.s32 	%r1, %r7, %r8, %r9;
	setp.ge.s32 	%p1, %r1, %r2;
	@%p1 bra 	$L__BB1_2;
	cvta.to.global.u64 	%rd4, %rd2;
	cvta.to.global.u64 	%rd5, %rd1;
	cvta.to.global.u64 	%rd6, %rd3;
	mul.wide.s32 	%rd7, %r1, 4;
	add.s64 	%rd8, %rd4, %rd7;
	ld.global.f32 	%f1, [%rd8];
	add.s64 	%rd9, %rd5, %rd7;
	ld.global.f32 	%f2, [%rd9];
	div.rn.f32 	%f3, %f1, %f2;
	mov.f32 	%f4, 0f3F800000;
	sub.f32 	%f5, %f4, %f1;
	sub.f32 	%f6, %f4, %f2;
	div.rn.f32 	%f7, %f5, %f6;
	add.f32 	%f8, %f3, %f7;
	neg.f32 	%f9, %f8;
	cvt.rn.f32.s32 	%f10, %r3;
	div.rn.f32 	%f11, %f9, %f10;
	cvt.rn.f32.s32 	%f12, %r2;
	div.rn.f32 	%f13, %f11, %f12;
	add.s64 	%rd10, %rd6, %rd7;
	st.global.f32 	[%rd10], %f13;
$L__BB1_2:
	ret;

}


// ===== COMPILED SASS (sm_100) =====

	.target	sm_100

	.elftype	@"ET_EXEC"


//--------------------- .note.nv.tkinfo           --------------------------
	.section	.note.nv.tkinfo,"",@"SHT_NOTE"
	.sectionflags	@"SHF_NOTE_NV_TKINFO"
	.tkinfo
        /*0018*/ 	.word	0x00000002
        /*0030*/ 	.string	""
        /*0030*/ 	.string	"ptxas"
        /*0030*/ 	.string	"Cuda compilation tools, release 13.0, V13.0.88"
        /*0030*/ 	.string	"Build cuda_13.0.r13.0/compiler.36424714_0"
        /*0030*/ 	.string	"-arch sm_100 -m 64 "



//--------------------- .note.nv.cuinfo           --------------------------
	.section	.note.nv.cuinfo,"",@"SHT_NOTE"
	.sectionflags	@"SHF_NOTE_NV_CUINFO"
        /*0018*/ 	.short	0x0002
        /*001a*/ 	.short	0x0064
        /*001c*/ 	.short	0x0082
	.zero		2


//--------------------- .nv.info                  --------------------------
	.section	.nv.info,"",@"SHT_CUDA_INFO"
	.align	4


	//----- nvinfo : EIATTR_REGCOUNT
	.align		4
        /*0000*/ 	.byte	0x04, 0x2f
        /*0002*/ 	.short	(.L_1 - .L_0)
	.align		4
.L_0:
        /*0004*/ 	.word	index@(loss)
        /*0008*/ 	.word	0x0000001c


	//----- nvinfo : EIATTR_FRAME_SIZE
	.align		4
.L_1:
        /*000c*/ 	.byte	0x04, 0x11
        /*000e*/ 	.short	(.L_3 - .L_2)
	.align		4
.L_2:
        /*0010*/ 	.word	index@($__internal_1_$__cuda_sm3x_div_rn_noftz_f32_slowpath)
        /*0014*/ 	.word	0x00000000


	//----- nvinfo : EIATTR_FRAME_SIZE
	.align		4
.L_3:
        /*0018*/ 	.byte	0x04, 0x11
        /*001a*/ 	.short	(.L_5 - .L_4)
	.align		4
.L_4:
        /*001c*/ 	.word	index@(loss)
        /*0020*/ 	.word	0x00000000


	//----- nvinfo : EIATTR_REGCOUNT
	.align		4
.L_5:
        /*0024*/ 	.byte	0x04, 0x2f
        /*0026*/ 	.short	(.L_7 - .L_6)
	.align		4
.L_6:
        /*0028*/ 	.word	index@(loss_back)
        /*002c*/ 	.word	0x00000013


	//----- nvinfo : EIATTR_FRAME_SIZE
	.align		4
.L_7:
        /*0030*/ 	.byte	0x04, 0x11
        /*0032*/ 	.short	(.L_9 - .L_8)
	.align		4
.L_8:
        /*0034*/ 	.word	index@($__internal_0_$__cuda_sm3x_div_rn_noftz_f32_slowpath)
        /*0038*/ 	.word	0x00000000


	//----- nvinfo : EIATTR_FRAME_SIZE
	.align		4
.L_9:
        /*003c*/ 	.byte	0x04, 0x11
        /*003e*/ 	.short	(.L_11 - .L_10)
	.align		4
.L_10:
        /*0040*/ 	.word	index@(loss_back)
        /*0044*/ 	.word	0x00000000


	//----- nvinfo : EIATTR_MIN_STACK_SIZE
	.align		4
.L_11:
        /*0048*/ 	.byte	0x04, 0x12
        /*004a*/ 	.short	(.L_13 - .L_12)
	.align		4
.L_12:
        /*004c*/ 	.word	index@(loss_back)
        /*0050*/ 	.word	0x00000000


	//----- nvinfo : EIATTR_MIN_STACK_SIZE
	.align		4
.L_13:
        /*0054*/ 	.byte	0x04, 0x12
        /*0056*/ 	.short	(.L_15 - .L_14)
	.align		4
.L_14:
        /*0058*/ 	.word	index@(loss)
        /*005c*/ 	.word	0x00000000
.L_15:


//--------------------- .nv.compat                --------------------------
	.section	.nv.compat,"",@"SHT_CUDA_COMPAT_INFO"
	.align	4
        /*0000*/ 	.byte	0x02, 0x09, 0x00, 0x00, 0x02, 0x02, 0x01, 0x00, 0x02, 0x05, 0x05, 0x00, 0x03, 0x07, 0x01, 0x01
        /*0010*/ 	.byte	0x02, 0x03, 0x00, 0x00, 0x02, 0x06, 0x01, 0x00, 0x04, 0x0b, 0x08, 0x00, 0x01, 0x00, 0x00, 0x00
        /*0020*/ 	.byte	0x00, 0x00, 0x00, 0x00


//--------------------- .nv.info.loss_back        --------------------------
	.section	.nv.info.loss_back,"",@"SHT_CUDA_INFO"
	.sectionflags	@""
	.align	4


	//----- nvinfo : EIATTR_CUDA_API_VERSION
	.align		4
        /*0000*/ 	.byte	0x04, 0x37
        /*0002*/ 	.short	(.L_17 - .L_16)
.L_16:
        /*0004*/ 	.word	0x00000082


	//----- nvinfo : EIATTR_KPARAM_INFO
	.align		4
.L_17:
        /*0008*/ 	.byte	0x04, 0x17
        /*000a*/ 	.short	(.L_19 - .L_18)
.L_18:
        /*000c*/ 	.word	0x00000000
        /*0010*/ 	.short	0x0004
        /*0012*/ 	.short	0x001c
        /*0014*/ 	.byte	0x00, 0xf0, 0x11, 0x00


	//----- nvinfo : EIATTR_KPARAM_INFO
	.align		4
.L_19:
        /*0018*/ 	.byte	0x04, 0x17
        /*001a*/ 	.short	(.L_21 - .L_20)
.L_20:
        /*001c*/ 	.word	0x00000000
        /*0020*/ 	.short	0x0003
        /*0022*/ 	.short	0x0018
        /*0024*/ 	.byte	0x00, 0xf0, 0x11, 0x00


	//----- nvinfo : EIATTR_KPARAM_INFO
	.align		4
.L_21:
        /*0028*/ 	.byte	0x04, 0x17
        /*002a*/ 	.short	(.L_23 - .L_22)
.L_22:
        /*002c*/ 	.word	0x00000000
        /*0030*/ 	.short	0x0002
        /*0032*/ 	.short	0x0010
        /*0034*/ 	.byte	0x00, 0xf5, 0x21, 0x00


	//----- nvinfo : EIATTR_KPARAM_INFO
	.align		4
.L_23:
        /*0038*/ 	.byte	0x04, 0x17
        /*003a*/ 	.short	(.L_25 - .L_24)
.L_24:
        /*003c*/ 	.word	0x00000000
        /*0040*/ 	.short	0x0001
        /*0042*/ 	.short	0x0008
        /*0044*/ 	.byte	0x00, 0xf5, 0x21, 0x00


	//----- nvinfo : EIATTR_KPARAM_INFO
	.align		4
.L_25:
        /*0048*/ 	.byte	0x04, 0x17
        /*004a*/ 	.short	(.L_27 - .L_26)
.L_26:
        /*004c*/ 	.word	0x00000000
        /*0050*/ 	.short	0x0000
        /*0052*/ 	.short	0x0000
        /*0054*/ 	.byte	0x00, 0xf5, 0x21, 0x00


	//----- nvinfo : EIATTR_SPARSE_MMA_MASK
	.align		4
.L_27:
        /*0058*/ 	.byte	0x03, 0x50
        /*005a*/ 	.short	0x0000


	//----- nvinfo : EIATTR_MAXREG_COUNT
	.align		4
        /*005c*/ 	.byte	0x03, 0x1b
        /*005e*/ 	.short	0x00ff


	//----- nvinfo : EIATTR_MERCURY_ISA_VERSION
	.align		4
        /*0060*/ 	.byte	0x03, 0x5f
        /*0062*/ 	.short	0x0101


	//----- nvinfo : EIATTR_VRC_CTA_INIT_COUNT
	.align		4
        /*0064*/ 	.byte	0x02, 0x4a
	.zero		1
	.zero		1


	//----- nvinfo : EIATTR_EXIT_INSTR_OFFSETS
	.align		4
        /*0068*/ 	.byte	0x04, 0x1c
        /*006a*/ 	.short	(.L_29 - .L_28)


	//   ....[0]....
.L_28:
        /*006c*/ 	.word	0x000000a0


	//   ....[1]....
        /*0070*/ 	.word	0x00000510


	//----- nvinfo : EIATTR_CRS_STACK_SIZE
	.align		4
.L_29:
        /*0074*/ 	.byte	0x04, 0x1e
        /*0076*/ 	.short	(.L_31 - .L_30)
.L_30:
        /*0078*/ 	.word	0x00000000


	//----- nvinfo : EIATTR_CBANK_PARAM_SIZE
	.align		4
.L_31:
        /*007c*/ 	.byte	0x03, 0x19
        /*007e*/ 	.short	0x0020


	//----- nvinfo : EIATTR_PARAM_CBANK
	.align		4
        /*0080*/ 	.byte	0x04, 0x0a
        /*0082*/ 	.short	(.L_33 - .L_32)
	.align		4
.L_32:
        /*0084*/ 	.word	index@(.nv.constant0.loss_back)
        /*0088*/ 	.short	0x0380
        /*008a*/ 	.short	0x0020


	//----- nvinfo : EIATTR_SW_WAR
	.align		4
.L_33:
        /*008c*/ 	.byte	0x04, 0x36
        /*008e*/ 	.short	(.L_35 - .L_34)
.L_34:
        /*0090*/ 	.word	0x00000008
.L_35:


//--------------------- .nv.info.loss             --------------------------
	.section	.nv.info.loss,"",@"SHT_CUDA_INFO"
	.sectionflags	@""
	.align	4


	//----- nvinfo : EIATTR_CUDA_API_VERSION
	.align		4
        /*0000*/ 	.byte	0x04, 0x37
        /*0002*/ 	.short	(.L_37 - .L_36)
.L_36:
        /*0004*/ 	.word	0x00000082


	//----- nvinfo : EIATTR_KPARAM_INFO
	.align		4
.L_37:
        /*0008*/ 	.byte	0x04, 0x17
        /*000a*/ 	.short	(.L_39 - .L_38)
.L_38:
        /*000c*/ 	.word	0x00000000
        /*0010*/ 	.short	0x0005
        /*0012*/ 	.short	0x0020
        /*0014*/ 	.byte	0x00, 0xf0, 0x11, 0x00


	//----- nvinfo : EIATTR_KPARAM_INFO
	.align		4
.L_39:
        /*0018*/ 	.byte	0x04, 0x17
        /*001a*/ 	.short	(.L_41 - .L_40)
.L_40:
        /*001c*/ 	.word	0x00000000
        /*0020*/ 	.short	0x0004
        /*0022*/ 	.short	0x001c
        /*0024*/ 	.byte	0x00, 0xf0, 0x11, 0x00


	//----- nvinfo : EIATTR_KPARAM_INFO
	.align		4
.L_41:
        /*0028*/ 	.byte	0x04, 0x17
        /*002a*/ 	.short	(.L_43 - .L_42)
.L_42:
        /*002c*/ 	.word	0x00000000
        /*0030*/ 	.short	0x0003
        /*0032*/ 	.short	0x0018
        /*0034*/ 	.byte	0x00, 0xf0, 0x11, 0x00


	//----- nvinfo : EIATTR_KPARAM_INFO
	.align		4
.L_43:
        /*0038*/ 	.byte	0x04, 0x17
        /*003a*/ 	.short	(.L_45 - .L_44)
.L_44:
        /*003c*/ 	.word	0x00000000
        /*0040*/ 	.short	0x0002
        /*0042*/ 	.short	0x0010
        /*0044*/ 	.byte	0x00, 0xf5, 0x21, 0x00


	//----- nvinfo : EIATTR_KPARAM_INFO
	.align		4
.L_45:
        /*0048*/ 	.byte	0x04, 0x17
        /*004a*/ 	.short	(.L_47 - .L_46)
.L_46:
        /*004c*/ 	.word	0x00000000
        /*0050*/ 	.short	0x0001
        /*0052*/ 	.short	0x0008
        /*0054*/ 	.byte	0x00, 0xf5, 0x21, 0x00


	//----- nvinfo : EIATTR_KPARAM_INFO
	.align		4
.L_47:
        /*0058*/ 	.byte	0x04, 0x17
        /*005a*/ 	.short	(.L_49 - .L_48)
.L_48:
        /*005c*/ 	.word	0x00000000
        /*0060*/ 	.short	0x0000
        /*0062*/ 	.short	0x0000
        /*0064*/ 	.byte	0x00, 0xf5, 0x21, 0x00


	//----- nvinfo : EIATTR_SPARSE_MMA_MASK
	.align		4
.L_49:
        /*0068*/ 	.byte	0x03, 0x50
        /*006a*/ 	.short	0x0000


	//----- nvinfo : EIATTR_MAXREG_COUNT
	.align		4
        /*006c*/ 	.byte	0x03, 0x1b
        /*006e*/ 	.short	0x00ff


	//----- nvinfo : EIATTR_MERCURY_ISA_VERSION
	.align		4
        /*0070*/ 	.byte	0x03, 0x5f
        /*0072*/ 	.short	0x0101


	//----- nvinfo : EIATTR_VRC_CTA_INIT_COUNT
	.align		4
        /*0074*/ 	.byte	0x02, 0x4a
	.zero		1
	.zero		1


	//----- nvinfo : EIATTR_EXIT_INSTR_OFFSETS
	.align		4
        /*0078*/ 	.byte	0x04, 0x1c
        /*007a*/ 	.short	(.L_51 - .L_50)


	//   ....[0]....
.L_50:
        /*007c*/ 	.word	0x000000a0


	//   ....[1]....
        /*0080*/ 	.word	0x00000f80


	//----- nvinfo : EIATTR_CRS_STACK_SIZE
	.align		4
.L_51:
        /*0084*/ 	.byte	0x04, 0x1e
        /*0086*/ 	.short	(.L_53 - .L_52)
.L_52:
        /*0088*/ 	.word	0x00000000


	//----- nvinfo : EIATTR_CBANK_PARAM_SIZE
	.align		4
.L_53:
        /*008c*/ 	.byte	0x03, 0x19
        /*008e*/ 	.short	0x0024


	//----- nvinfo : EIATTR_PARAM_CBANK
	.align		4
        /*0090*/ 	.byte	0x04, 0x0a
        /*0092*/ 	.short	(.L_55 - .L_54)
	.align		4
.L_54:
        /*0094*/ 	.word	index@(.nv.constant0.loss)
        /*0098*/ 	.short	0x0380
        /*009a*/ 	.short	0x0024


	//----- nvinfo : EIATTR_SW_WAR
	.align		4
.L_55:
        /*009c*/ 	.byte	0x04, 0x36
        /*009e*/ 	.short	(.L_57 - .L_56)
.L_56:
        /*00a0*/ 	.word	0x00000008
.L_57:


//--------------------- .nv.callgraph             --------------------------
	.section	.nv.callgraph,"",@"SHT_CUDA_CALLGRAPH"
	.align	4
	.sectionentsize	8
	.align		4
        /*0000*/ 	.word	0x00000000
	.align		4
        /*0004*/ 	.word	0xffffffff
	.align		4
        /*0008*/ 	.word	0x00000000
	.align		4
        /*000c*/ 	.word	0xfffffffe
	.align		4
        /*0010*/ 	.word	0x00000000
	.align		4
        /*0014*/ 	.word	0xfffffffd
	.align		4
        /*0018*/ 	.word	0x00000000
	.align		4
        /*001c*/ 	.word	0xfffffffc


//--------------------- .text.loss_back           --------------------------
	.section	.text.loss_back,"ax",@progbits
	.align	128
        .global         loss_back
        .type           loss_back,@function
        .size           loss_back,(.L_x_33 - loss_back)
        .other          loss_back,@"STO_CUDA_ENTRY STV_DEFAULT"
loss_back:
.text.loss_back:
[----:B------:R-:W-:Y:S01]  /*0000*/  LDC R1, c[0x0][0x37c] ;  /* 0x0000df00ff017b82 */ /* 0x000fe20000000800 */
[----:B------:R-:W0:Y:S07]  /*0010*/  S2R R3, SR_TID.X ;  /* 0x0000000000037919 */ /* 0x000e2e0000002100 */
[----:B------:R-:W-:Y:S01]  /*0020*/  S2UR UR4, SR_CTAID.X ;  /* 0x00000000000479c3 */ /* 0x000fe20000002500 */
[----:B------:R-:W1:Y:S01]  /*0030*/  LDCU UR6, c[0x0][0x370] ;  /* 0x00006e00ff0677ac */ /* 0x000e620008000800 */
[----:B------:R-:W2:Y:S06]  /*0040*/  LDCU UR7, c[0x0][0x398] ;  /* 0x00007300ff0777ac */ /* 0x000eac0008000800 */
[----:B------:R-:W1:Y:S08]  /*0050*/  S2UR UR5, SR_CTAID.Y ;  /* 0x00000000000579c3 */ /* 0x000e700000002600 */
[----:B------:R-:W0:Y:S01]  /*0060*/  LDC R4, c[0x0][0x360] ;  /* 0x0000d800ff047b82 */ /* 0x000e220000000800 */
[----:B-1----:R-:W-:-:S06]  /*0070*/  UIMAD UR4, UR5, UR6, UR4 ;  /* 0x00000006050472a4 */ /* 0x002fcc000f8e0204 */
[----:B0-----:R-:W-:-:S05]  /*0080*/  IMAD R4, R4, UR4, R3 ;  /* 0x0000000404047c24 */ /* 0x001fca000f8e0203 */
[----:B--2---:R-:W-:-:S13]  /*0090*/  ISETP.GE.AND P0, PT, R4, UR7, PT ;  /* 0x0000000704007c0c */ /* 0x004fda000bf06270 */
[----:B------:R-:W-:Y:S05]  /*00a0*/  @P0 EXIT ;  /* 0x000000000000094d */ /* 0x000fea0003800000 */
[----:B------:R-:W0:Y:S01]  /*00b0*/  LDC.64 R2, c[0x0][0x380] ;  /* 0x0000e000ff027b82 */ /* 0x000e220000000a00 */
[----:B------:R-:W1:Y:S07]  /*00c0*/  LDCU.64 UR4, c[0x0][0x358] ;  /* 0x00006b00ff0477ac */ /* 0x000e6e0008000a00 */
[----:B------:R-:W2:Y:S01]  /*00d0*/  LDC.64 R6, c[0x0][0x388] ;  /* 0x0000e200ff067b82 */ /* 0x000ea20000000a00 */
[----:B0-----:R-:W-:-:S06]  /*00e0*/  IMAD.WIDE R2, R4, 0x4, R2 ;  /* 0x0000000404027825 */ /* 0x001fcc00078e0202 */
[----:B-1----:R-:W3:Y:S01]  /*00f0*/  LDG.E R3, desc[UR4][R2.64] ;  /* 0x0000000402037981 */ /* 0x002ee2000c1e1900 */
[----:B--2---:R-:W-:-:S05]  /*0100*/  IMAD.WIDE R6, R4, 0x4, R6 ;  /* 0x0000000404067825 */ /* 0x004fca00078e0206 */
[----:B------:R-:W2:Y:S01]  /*0110*/  LDG.E R0, desc[UR4][R6.64] ;  /* 0x0000000406007981 */ /* 0x000ea2000c1e1900 */
[----:B------:R-:W-:Y:S01]  /*0120*/  BSSY.RECONVERGENT B0, `(.L_x_0) ;  /* 0x000000c000007945 */ /* 0x000fe20003800200 */
[----:B---3--:R-:W0:Y:S08]  /*0130*/  MUFU.RCP R8, R3 ;  /* 0x0000000300087308 */ /* 0x008e300000001000 */
[----:B--2---:R-:W1:Y:S01]  /*0140*/  FCHK P0, R0, R3 ;  /* 0x0000000300007302 */ /* 0x004e620000000000 */
[----:B0-----:R-:W-:-:S04]  /*0150*/  FFMA R5, -R3, R8, 1 ;  /* 0x3f80000003057423 */ /* 0x001fc80000000108 */
[----:B------:R-:W-:-:S04]  /*0160*/  FFMA R5, R8, R5, R8 ;  /* 0x0000000508057223 */ /* 0x000fc80000000008 */
[----:B------:R-:W-:-:S04]  /*0170*/  FFMA R8, R0, R5, RZ ;  /* 0x0000000500087223 */ /* 0x000fc800000000ff */
[----:B------:R-:W-:-:S04]  /*0180*/  FFMA R9, -R3, R8, R0 ;  /* 0x0000000803097223 */ /* 0x000fc80000000100 */
[----:B------:R-:W-:Y:S01]  /*0190*/  FFMA R5, R5, R9, R8 ;  /* 0x0000000905057223 */ /* 0x000fe20000000008 */
[----:B-1----:R-:W-:Y:S06]  /*01a0*/  @!P0 BRA `(.L_x_1) ;  /* 0x00000000000c8947 */ /* 0x002fec0003800000 */
[----:B------:R-:W-:-:S07]  /*01b0*/  MOV R6, 0x1d0 ;  /* 0x000001d000067802 */ /* 0x000fce0000000f00 */
[----:B------:R-:W-:Y:S05]  /*01c0*/  CALL.REL.NOINC `($__internal_0_$__cuda_sm3x_div_rn_noftz_f32_slowpath) ;  /* 0x0000000000d47944 */ /* 0x000fea0003c00000 */
[----:B------:R-:W-:-:S07]  /*01d0*/  IMAD.MOV.U32 R5, RZ, RZ, R2 ;  /* 0x000000ffff057224 */ /* 0x000fce00078e0002 */
.L_x_1:
[----:B------:R-:W-:Y:S05]  /*01e0*/  BSYNC.RECONVERGENT B0 ;  /* 0x0000000000007941 */ /* 0x000fea0003800200 */
.L_x_0:
[----:B------:R-:W-:Y:S01]  /*01f0*/  FADD R3, -R3, 1 ;  /* 0x3f80000003037421 */ /* 0x000fe20000000100 */
[----:B------:R-:W-:Y:S01]  /*0200*/  FADD R0, -R0, 1 ;  /* 0x3f80000000007421 */ /* 0x000fe20000000100 */
[----:B------:R-:W-:Y:S02]  /*0210*/  BSSY.RECONVERGENT B0, `(.L_x_2) ;  /* 0x000000b000007945 */ /* 0x000fe40003800200 */
[----:B------:R-:W0:Y:S08]  /*0220*/  MUFU.RCP R2, R3 ;  /* 0x0000000300027308 */ /* 0x000e300000001000 */
[----:B------:R-:W1:Y:S01]  /*0230*/  FCHK P0, R0, R3 ;  /* 0x0000000300007302 */ /* 0x000e620000000000 */
        /* <DEDUP_REMOVED lines=8> */
.L_x_3:
[----:B------:R-:W-:Y:S05]  /*02c0*/  BSYNC.RECONVERGENT B0 ;  /* 0x0000000000007941 */ /* 0x000fea0003800200 */
.L_x_2:
[----:B------:R-:W0:Y:S01]  /*02d0*/  LDCU UR6, c[0x0][0x39c] ;  /* 0x00007380ff0677ac */ /* 0x000e220008000800 */
[----:B------:R-:W-:Y:S01]  /*02e0*/  FADD R0, R2, R5 ;  /* 0x0000000502007221 */ /* 0x000fe20000000000 */
[----:B------:R-:W-:Y:S01]  /*02f0*/  BSSY.RECONVERGENT B0, `(.L_x_4) ;  /* 0x000000e000007945 */ /* 0x000fe20003800200 */
[----:B0-----:R-:W-:-:S04]  /*0300*/  I2FP.F32.S32 R3, UR6 ;  /* 0x0000000600037c45 */ /* 0x001fc80008201400 */
[----:B------:R-:W0:Y:S08]  /*0310*/  MUFU.RCP R6, R3 ;  /* 0x0000000300067308 */ /* 0x000e300000001000 */
[----:B------:R-:W1:Y:S01]  /*0320*/  FCHK P0, -R0, R3 ;  /* 0x0000000300007302 */ /* 0x000e620000000100 */
[----:B0-----:R-:W-:-:S04]  /*0330*/  FFMA R7, -R3, R6, 1 ;  /* 0x3f80000003077423 */ /* 0x001fc80000000106 */
[----:B------:R-:W-:-:S04]  /*0340*/  FFMA R7, R6, R7, R6 ;  /* 0x0000000706077223 */ /* 0x000fc80000000006 */
[----:B------:R-:W-:-:S04]  /*0350*/  FFMA R2, -R0, R7, RZ ;  /* 0x0000000700027223 */ /* 0x000fc800000001ff */
[----:B------:R-:W-:-:S04]  /*0360*/  FFMA R5, -R3, R2, -R0 ;  /* 0x0000000203057223 */ /* 0x000fc80000000900 */
[----:B------:R-:W-:Y:S01]  /*0370*/  FFMA R5, R7, R5, R2 ;  /* 0x0000000507057223 */ /* 0x000fe20000000002 */
[----:B-1----:R-:W-:Y:S06]  /*0380*/  @!P0 BRA `(.L_x_5) ;  /* 0x0000000000108947 */ /* 0x002fec0003800000 */
[----:B------:R-:W-:Y:S01]  /*0390*/  FADD R0, -R0, -RZ ;  /* 0x800000ff00007221 */ /* 0x000fe20000000100 */
[----:B------:R-:W-:-:S07]  /*03a0*/  MOV R6, 0x3c0 ;  /* 0x000003c000067802 */ /* 0x000fce0000000f00 */
[----:B------:R-:W-:Y:S05]  /*03b0*/  CALL.REL.NOINC `($__internal_0_$__cuda_sm3x_div_rn_noftz_f32_slowpath) ;  /* 0x0000000000587944 */ /* 0x000fea0003c00000 */
[----:B------:R-:W-:-:S07]  /*03c0*/  IMAD.MOV.U32 R5, RZ, RZ, R2 ;  /* 0x000000ffff057224 */ /* 0x000fce00078e0002 */
.L_x_5:
[----:B------:R-:W-:Y:S05]  /*03d0*/  BSYNC.RECONVERGENT B0 ;  /* 0x0000000000007941 */ /* 0x000fea0003800200 */
.L_x_4:
[----:B------:R-:W0:Y:S01]  /*03e0*/  LDCU UR6, c[0x0][0x398] ;  /* 0x00007300ff0677ac */ /* 0x000e220008000800 */
[----:B------:R-:W-:Y:S01]  /*03f0*/  BSSY.RECONVERGENT B0, `(.L_x_6) ;  /* 0x000000e000007945 */ /* 0x000fe20003800200 */
[----:B0-----:R-:W-:-:S04]  /*0400*/  I2FP.F32.S32 R3, UR6 ;  /* 0x0000000600037c45 */ /* 0x001fc80008201400 */
        /* <DEDUP_REMOVED lines=8> */
[----:B------:R-:W-:Y:S01]  /*0490*/  IMAD.MOV.U32 R0, RZ, RZ, R5 ;  /* 0x000000ffff007224 */ /* 0x000fe200078e0005 */
[----:B------:R-:W-:-:S07]  /*04a0*/  MOV R6, 0x4c0 ;  /* 0x000004c000067802 */ /* 0x000fce0000000f00 */
[----:B------:R-:W-:Y:S05]  /*04b0*/  CALL.REL.NOINC `($__internal_0_$__cuda_sm3x_div_rn_noftz_f32_slowpath) ;  /* 0x0000000000187944 */ /* 0x000fea0003c00000 */
[----:B------:R-:W-:-:S07]  /*04c0*/  MOV R7, R2 ;  /* 0x0000000200077202 */ /* 0x000fce0000000f00 */
.L_x_7:
[----:B------:R-:W-:Y:S05]  /*04d0*/  BSYNC.RECONVERGENT B0 ;  /* 0x0000000000007941 */ /* 0x000fea0003800200 */
.L_x_6:
[----:B------:R-:W0:Y:S02]  /*04e0*/  LDC.64 R2, c[0x0][0x390] ;  /* 0x0000e400ff027b82 */ /* 0x000e240000000a00 */
[----:B0-----:R-:W-:-:S05]  /*04f0*/  IMAD.WIDE R4, R4, 0x4, R2 ;  /* 0x0000000404047825 */ /* 0x001fca00078e0202 */
[----:B------:R-:W-:Y:S01]  /*0500*/  STG.E desc[UR4][R4.64], R7 ;  /* 0x0000000704007986 */ /* 0x000fe2000c101904 */
[----:B------:R-:W-:Y:S05]  /*0510*/  EXIT ;  /* 0x000000000000794d */ /* 0x000fea0003800000 */
        .weak           $__internal_0_$__cuda_sm3x_div_rn_noftz_f32_slowpath
        .type           $__internal_0_$__cuda_sm3x_div_rn_noftz_f32_slowpath,@function
        .size           $__internal_0_$__cuda_sm3x_div_rn_noftz_f32_slowpath,(.L_x_33 - $__internal_0_$__cuda_sm3x_div_rn_noftz_f32_slowpath)
$__internal_0_$__cuda_sm3x_div_rn_noftz_f32_slowpath:
[----:B------:R-:W-:Y:S01]  /*0520*/  SHF.R.U32.HI R7, RZ, 0x17, R3 ;  /* 0x00000017ff077819 */ /* 0x000fe20000011603 */
[----:B------:R-:W-:Y:S01]  /*0530*/  BSSY.RECONVERGENT B1, `(.L_x_8) ;  /* 0x0000064000017945 */ /* 0x000fe20003800200 */
[--C-:B------:R-:W-:Y:S02]  /*0540*/  SHF.R.U32.HI R2, RZ, 0x17, R0.reuse ;  /* 0x00000017ff027819 */ /* 0x100fe40000011600 */
[----:B------:R-:W-:Y:S02]  /*0550*/  LOP3.LUT R14, R7, 0xff, RZ, 0xc0, !PT ;  /* 0x000000ff070e7812 */ /* 0x000fe400078ec0ff */
[----:B------:R-:W-:Y:S01]  /*0560*/  LOP3.LUT R12, R2, 0xff, RZ, 0xc0, !PT ;  /* 0x000000ff020c7812 */ /* 0x000fe200078ec0ff */
[----:B------:R-:W-:Y:S01]  /*0570*/  IMAD.MOV.U32 R2, RZ, RZ, R0 ;  /* 0x000000ffff027224 */ /* 0x000fe200078e0000 */
[----:B------:R-:W-:Y:S01]  /*0580*/  MOV R7, R3 ;  /* 0x0000000300077202 */ /* 0x000fe20000000f00 */
[----:B------:R-:W-:Y:S02]  /*0590*/  VIADD R10, R14, 0xffffffff ;  /* 0xffffffff0e0a7836 */ /* 0x000fe40000000000 */
[----:B------:R-:W-:-:S03]  /*05a0*/  VIADD R9, R12, 0xffffffff ;  /* 0xffffffff0c097836 */ /* 0x000fc60000000000 */
[----:B------:R-:W-:-:S04]  /*05b0*/  ISETP.GT.U32.AND P0, PT, R10, 0xfd, PT ;  /* 0x000000fd0a00780c */ /* 0x000fc80003f04070 */
[----:B------:R-:W-:-:S13]  /*05c0*/  ISETP.GT.U32.OR P0, PT, R9, 0xfd, P0 ;  /* 0x000000fd0900780c */ /* 0x000fda0000704470 */
[----:B------:R-:W-:Y:S01]  /*05d0*/  @!P0 IMAD.MOV.U32 R8, RZ, RZ, RZ ;  /* 0x000000ffff088224 */ /* 0x000fe200078e00ff */
[----:B------:R-:W-:Y:S06]  /*05e0*/  @!P0 BRA `(.L_x_9) ;  /* 0x00000000005c8947 */ /* 0x000fec0003800000 */
[----:B------:R-:W-:Y:S02]  /*05f0*/  FSETP.GTU.FTZ.AND P0, PT, |R0|, +INF , PT ;  /* 0x7f8000000000780b */ /* 0x000fe40003f1c200 */
[----:B------:R-:W-:-:S04]  /*0600*/  FSETP.GTU.FTZ.AND P1, PT, |R3|, +INF , PT ;  /* 0x7f8000000300780b */ /* 0x000fc80003f3c200 */
[----:B------:R-:W-:-:S13]  /*0610*/  PLOP3.LUT P0, PT, P0, P1, PT, 0xf8, 0x8f ;  /* 0x00000000008f781c */ /* 0x000fda0000703f70 */
[----:B------:R-:W-:Y:S05]  /*0620*/  @P0 BRA `(.L_x_10) ;  /* 0x00000004004c0947 */ /* 0x000fea0003800000 */
[----:B------:R-:W-:-:S13]  /*0630*/  LOP3.LUT P0, RZ, R7, 0x7fffffff, R2, 0xc8, !PT ;  /* 0x7fffffff07ff7812 */ /* 0x000fda000780c802 */
[----:B------:R-:W-:Y:S05]  /*0640*/  @!P0 BRA `(.L_x_11) ;  /* 0x00000004003c8947 */ /* 0x000fea0003800000 */
[C---:B------:R-:W-:Y:S02]  /*0650*/  FSETP.NEU.FTZ.AND P2, PT, |R0|.reuse, +INF , PT ;  /* 0x7f8000000000780b */ /* 0x040fe40003f5d200 */
[----:B------:R-:W-:Y:S02]  /*0660*/  FSETP.NEU.FTZ.AND P1, PT, |R3|, +INF , PT ;  /* 0x7f8000000300780b */ /* 0x000fe40003f3d200 */
[----:B------:R-:W-:-:S11]  /*0670*/  FSETP.NEU.FTZ.AND P0, PT, |R0|, +INF , PT ;  /* 0x7f8000000000780b */ /* 0x000fd60003f1d200 */
[----:B------:R-:W-:Y:S05]  /*0680*/  @!P1 BRA !P2, `(.L_x_11) ;  /* 0x00000004002c9947 */ /* 0x000fea0005000000 */
[----:B------:R-:W-:-:S04]  /*0690*/  LOP3.LUT P2, RZ, R2, 0x7fffffff, RZ, 0xc0, !PT ;  /* 0x7fffffff02ff7812 */ /* 0x000fc8000784c0ff */
[----:B------:R-:W-:-:S13]  /*06a0*/  PLOP3.LUT P1, PT, P1, P2, PT, 0x2f, 0xf2 ;  /* 0x0000000000f2781c */ /* 0x000fda0000f24577 */
[----:B------:R-:W-:Y:S05]  /*06b0*/  @P1 BRA `(.L_x_12) ;  /* 0x0000000400181947 */ /* 0x000fea0003800000 */
[----:B------:R-:W-:-:S04]  /*06c0*/  LOP3.LUT P1, RZ, R7, 0x7fffffff, RZ, 0xc0, !PT ;  /* 0x7fffffff07ff7812 */ /* 0x000fc8000782c0ff */
[----:B------:R-:W-:-:S13]  /*06d0*/  PLOP3.LUT P0, PT, P0, P1, PT, 0x2f, 0xf2 ;  /* 0x0000000000f2781c */ /* 0x000fda0000702577 */
[----:B------:R-:W-:Y:S05]  /*06e0*/  @P0 BRA `(.L_x_13) ;  /* 0x0000000400000947 */ /* 0x000fea0003800000 */
[----:B------:R-:W-:Y:S02]  /*06f0*/  ISETP.GE.AND P0, PT, R9, RZ, PT ;  /* 0x000000ff0900720c */ /* 0x000fe40003f06270 */
[----:B------:R-:W-:-:S11]  /*0700*/  ISETP.GE.AND P1, PT, R10, RZ, PT ;  /* 0x000000ff0a00720c */ /* 0x000fd60003f26270 */
[----:B------:R-:W-:Y:S02]  /*0710*/  @P0 IMAD.MOV.U32 R8, RZ, RZ, RZ ;  /* 0x000000ffff080224 */ /* 0x000fe400078e00ff */
[----:B------:R-:W-:Y:S01]  /*0720*/  @!P0 FFMA R2, R0, 1.84467440737095516160e+19, RZ ;  /* 0x5f80000000028823 */ /* 0x000fe200000000ff */
[----:B------:R-:W-:Y:S02]  /*0730*/  @!P0 IMAD.MOV.U32 R8, RZ, RZ, -0x40 ;  /* 0xffffffc0ff088424 */ /* 0x000fe400078e00ff */
[----:B------:R-:W-:-:S03]  /*0740*/  @!P1 FFMA R7, R3, 1.84467440737095516160e+19, RZ ;  /* 0x5f80000003079823 */ /* 0x000fc600000000ff */
[----:B------:R-:W-:-:S07]  /*0750*/  @!P1 IADD3 R8, PT, PT, R8, 0x40, RZ ;  /* 0x0000004008089810 */ /* 0x000fce0007ffe0ff */
.L_x_9:
[----:B------:R-:W-:Y:S01]  /*0760*/  LEA R10, R14, 0xc0800000, 0x17 ;  /* 0xc08000000e0a7811 */ /* 0x000fe200078eb8ff */
[----:B------:R-:W-:Y:S04]  /*0770*/  BSSY.RECONVERGENT B2, `(.L_x_14) ;  /* 0x0000036000027945 */ /* 0x000fe80003800200 */
[----:B------:R-:W-:Y:S02]  /*0780*/  IMAD.IADD R10, R7, 0x1, -R10 ;  /* 0x00000001070a7824 */ /* 0x000fe400078e0a0a */
[----:B------:R-:W-:Y:S02]  /*0790*/  VIADD R7, R12, 0xffffff81 ;  /* 0xffffff810c077836 */ /* 0x000fe40000000000 */
[----:B------:R-:W0:Y:S01]  /*07a0*/  MUFU.RCP R9, R10 ;  /* 0x0000000a00097308 */ /* 0x000e220000001000 */
[----:B------:R-:W-:Y:S01]  /*07b0*/  FADD.FTZ R11, -R10, -RZ ;  /* 0x800000ff0a0b7221 */ /* 0x000fe20000010100 */
[----:B------:R-:W-:-:S03]  /*07c0*/  IMAD R2, R7, -0x800000, R2 ;  /* 0xff80000007027824 */ /* 0x000fc600078e0202 */
[----:B0-----:R-:W-:-:S04]  /*07d0*/  FFMA R12, R9, R11, 1 ;  /* 0x3f800000090c7423 */ /* 0x001fc8000000000b */
[----:B------:R-:W-:-:S04]  /*07e0*/  FFMA R16, R9, R12, R9 ;  /* 0x0000000c09107223 */ /* 0x000fc80000000009 */
[----:B------:R-:W-:-:S04]  /*07f0*/  FFMA R9, R2, R16, RZ ;  /* 0x0000001002097223 */ /* 0x000fc800000000ff */
[----:B------:R-:W-:-:S04]  /*0800*/  FFMA R12, R11, R9, R2 ;  /* 0x000000090b0c7223 */ /* 0x000fc80000000002 */
[----:B------:R-:W-:Y:S01]  /*0810*/  FFMA R13, R16, R12, R9 ;  /* 0x0000000c100d7223 */ /* 0x000fe20000000009 */
[----:B------:R-:W-:-:S03]  /*0820*/  IADD3 R9, PT, PT, R7, 0x7f, -R14 ;  /* 0x0000007f07097810 */ /* 0x000fc60007ffe80e */
[----:B------:R-:W-:Y:S01]  /*0830*/  FFMA R12, R11, R13, R2 ;  /* 0x0000000d0b0c7223 */ /* 0x000fe20000000002 */
[----:B------:R-:W-:-:S03]  /*0840*/  IADD3 R9, PT, PT, R9, R8, RZ ;  /* 0x0000000809097210 */ /* 0x000fc60007ffe0ff */
[----:B------:R-:W-:-:S05]  /*0850*/  FFMA R2, R16, R12, R13 ;  /* 0x0000000c10027223 */ /* 0x000fca000000000d */
[----:B------:R-:W-:-:S04]  /*0860*/  SHF.R.U32.HI R7, RZ, 0x17, R2 ;  /* 0x00000017ff077819 */ /* 0x000fc80000011602 */
[----:B------:R-:W-:-:S05]  /*0870*/  LOP3.LUT R7, R7, 0xff, RZ, 0xc0, !PT ;  /* 0x000000ff07077812 */ /* 0x000fca00078ec0ff */
[----:B------:R-:W-:-:S04]  /*0880*/  IMAD.IADD R11, R7, 0x1, R9 ;  /* 0x00000001070b7824 */ /* 0x000fc800078e0209 */
[----:B------:R-:W-:-:S05]  /*0890*/  VIADD R7, R11, 0xffffffff ;  /* 0xffffffff0b077836 */ /* 0x000fca0000000000 */
[----:B------:R-:W-:-:S13]  /*08a0*/  ISETP.GE.U32.AND P0, PT, R7, 0xfe, PT ;  /* 0x000000fe0700780c */ /* 0x000fda0003f06070 */
[----:B------:R-:W-:Y:S05]  /*08b0*/  @!P0 BRA `(.L_x_15) ;  /* 0x0000000000808947 */ /* 0x000fea0003800000 */
[----:B------:R-:W-:-:S13]  /*08c0*/  ISETP.GT.AND P0, PT, R11, 0xfe, PT ;  /* 0x000000fe0b00780c */ /* 0x000fda0003f04270 */
[----:B------:R-:W-:Y:S05]  /*08d0*/  @P0 BRA `(.L_x_16) ;  /* 0x00000000006c0947 */ /* 0x000fea0003800000 */
[----:B------:R-:W-:-:S13]  /*08e0*/  ISETP.GE.AND P0, PT, R11, 0x1, PT ;  /* 0x000000010b00780c */ /* 0x000fda0003f06270 */
[----:B------:R-:W-:Y:S05]  /*08f0*/  @P0 BRA `(.L_x_17) ;  /* 0x0000000000740947 */ /* 0x000fea0003800000 */
[----:B------:R-:W-:Y:S02]  /*0900*/  ISETP.GE.AND P0, PT, R11, -0x18, PT ;  /* 0xffffffe80b00780c */ /* 0x000fe40003f06270 */
[----:B------:R-:W-:-:S11]  /*0910*/  LOP3.LUT R2, R2, 0x80000000, RZ, 0xc0, !PT ;  /* 0x8000000002027812 */ /* 0x000fd600078ec0ff */
[----:B------:R-:W-:Y:S05]  /*0920*/  @!P0 BRA `(.L_x_17) ;  /* 0x0000000000688947 */ /* 0x000fea0003800000 */
[CCC-:B------:R-:W-:Y:S01]  /*0930*/  FFMA.RZ R7, R16.reuse, R12.reuse, R13.reuse ;  /* 0x0000000c10077223 */ /* 0x1c0fe2000000c00d */
[C---:B------:R-:W-:Y:S01]  /*0940*/  IADD3 R10, PT, PT, R11.reuse, 0x20, RZ ;  /* 0x000000200b0a7810 */ /* 0x040fe20007ffe0ff */
[CCC-:B------:R-:W-:Y:S01]  /*0950*/  FFMA.RM R8, R16.reuse, R12.reuse, R13.reuse ;  /* 0x0000000c10087223 */ /* 0x1c0fe2000000400d */
[----:B------:R-:W-:Y:S02]  /*0960*/  ISETP.NE.AND P2, PT, R11, RZ, PT ;  /* 0x000000ff0b00720c */ /* 0x000fe40003f45270 */
[----:B------:R-:W-:Y:S01]  /*0970*/  LOP3.LUT R9, R7, 0x7fffff, RZ, 0xc0, !PT ;  /* 0x007fffff07097812 */ /* 0x000fe200078ec0ff */
[----:B------:R-:W-:Y:S01]  /*0980*/  FFMA.RP R7, R16, R12, R13 ;  /* 0x0000000c10077223 */ /* 0x000fe2000000800d */
[----:B------:R-:W-:Y:S01]  /*0990*/  ISETP.NE.AND P1, PT, R11, RZ, PT ;  /* 0x000000ff0b00720c */ /* 0x000fe20003f25270 */
[----:B------:R-:W-:Y:S01]  /*09a0*/  IMAD.MOV R11, RZ, RZ, -R11 ;  /* 0x000000ffff0b7224 */ /* 0x000fe200078e0a0b */
[----:B------:R-:W-:Y:S02]  /*09b0*/  LOP3.LUT R9, R9, 0x800000, RZ, 0xfc, !PT ;  /* 0x0080000009097812 */ /* 0x000fe400078efcff */
[----:B------:R-:W-:-:S02]  /*09c0*/  FSETP.NEU.FTZ.AND P0, PT, R7, R8, PT ;  /* 0x000000080700720b */ /* 0x000fc40003f1d000 */
[----:B------:R-:W-:Y:S02]  /*09d0*/  SHF.L.U32 R10, R9, R10, RZ ;  /* 0x0000000a090a7219 */ /* 0x000fe400000006ff */
[----:B------:R-:W-:Y:S02]  /*09e0*/  SEL R8, R11, RZ, P2 ;  /* 0x000000ff0b087207 */ /* 0x000fe40001000000 */
[----:B------:R-:W-:Y:S02]  /*09f0*/  ISETP.NE.AND P1, PT, R10, RZ, P1 ;  /* 0x000000ff0a00720c */ /* 0x000fe40000f25270 */
[----:B------:R-:W-:Y:S02]  /*0a00*/  SHF.R.U32.HI R8, RZ, R8, R9 ;  /* 0x00000008ff087219 */ /* 0x000fe40000011609 */
[----:B------:R-:W-:Y:S02]  /*0a10*/  PLOP3.LUT P0, PT, P0, P1, PT, 0xf8, 0x8f ;  /* 0x00000000008f781c */ /* 0x000fe40000703f70 */
[----:B------:R-:W-:-:S02]  /*0a20*/  SHF.R.U32.HI R10, RZ, 0x1, R8 ;  /* 0x00000001ff0a7819 */ /* 0x000fc40000011608 */
[----:B------:R-:W-:-:S04]  /*0a30*/  SEL R7, RZ, 0x1, !P0 ;  /* 0x00000001ff077807 */ /* 0x000fc80004000000 */
[----:B------:R-:W-:-:S04]  /*0a40*/  LOP3.LUT R7, R7, 0x1, R10, 0xf8, !PT ;  /* 0x0000000107077812 */ /* 0x000fc800078ef80a */
[----:B------:R-:W-:-:S05]  /*0a50*/  LOP3.LUT R7, R7, R8, RZ, 0xc0, !PT ;  /* 0x0000000807077212 */ /* 0x000fca00078ec0ff */
[----:B------:R-:W-:-:S05]  /*0a60*/  IMAD.IADD R7, R10, 0x1, R7 ;  /* 0x000000010a077824 */ /* 0x000fca00078e0207 */
[----:B------:R-:W-:Y:S01]  /*0a70*/  LOP3.LUT R2, R7, R2, RZ, 0xfc, !PT ;  /* 0x0000000207027212 */ /* 0x000fe200078efcff */
[----:B------:R-:W-:Y:S06]  /*0a80*/  BRA `(.L_x_17) ;  /* 0x0000000000107947 */ /* 0x000fec0003800000 */
.L_x_16:
[----:B------:R-:W-:-:S04]  /*0a90*/  LOP3.LUT R2, R2, 0x80000000, RZ, 0xc0, !PT ;  /* 0x8000000002027812 */ /* 0x000fc800078ec0ff */
[----:B------:R-:W-:Y:S01]  /*0aa0*/  LOP3.LUT R2, R2, 0x7f800000, RZ, 0xfc, !PT ;  /* 0x7f80000002027812 */ /* 0x000fe200078efcff */
[----:B------:R-:W-:Y:S06]  /*0ab0*/  BRA `(.L_x_17) ;  /* 0x0000000000047947 */ /* 0x000fec0003800000 */
.L_x_15:
[----:B------:R-:W-:-:S07]  /*0ac0*/  LEA R2, R9, R2, 0x17 ;  /* 0x0000000209027211 */ /* 0x000fce00078eb8ff */
.L_x_17:
[----:B------:R-:W-:Y:S05]  /*0ad0*/  BSYNC.RECONVERGENT B2 ;  /* 0x0000000000027941 */ /* 0x000fea0003800200 */
.L_x_14:
[----:B------:R-:W-:Y:S05]  /*0ae0*/  BRA `(.L_x_18) ;  /* 0x0000000000207947 */ /* 0x000fea0003800000 */
.L_x_13:
[----:B------:R-:W-:-:S04]  /*0af0*/  LOP3.LUT R2, R7, 0x80000000, R2, 0x48, !PT ;  /* 0x8000000007027812 */ /* 0x000fc800078e4802 */
[----:B------:R-:W-:Y:S01]  /*0b00*/  LOP3.LUT R2, R2, 0x7f800000, RZ, 0xfc, !PT ;  /* 0x7f80000002027812 */ /* 0x000fe200078efcff */
[----:B------:R-:W-:Y:S06]  /*0b10*/  BRA `(.L_x_18) ;  /* 0x0000000000147947 */ /* 0x000fec0003800000 */
.L_x_12:
[----:B------:R-:W-:Y:S01]  /*0b20*/  LOP3.LUT R2, R7, 0x80000000, R2, 0x48, !PT ;  /* 0x8000000007027812 */ /* 0x000fe200078e4802 */
[----:B------:R-:W-:Y:S06]  /*0b30*/  BRA `(.L_x_18) ;  /* 0x00000000000c7947 */ /* 0x000fec0003800000 */
.L_x_11:
[----:B------:R-:W0:Y:S01]  /*0b40*/  MUFU.RSQ R2, -QNAN ;  /* 0xffc0000000027908 */ /* 0x000e220000001400 */
[----:B------:R-:W-:Y:S05]  /*0b50*/  BRA `(.L_x_18) ;  /* 0x0000000000047947 */ /* 0x000fea0003800000 */
.L_x_10:
[----:B------:R-:W-:-:S07]  /*0b60*/  FADD.FTZ R2, R0, R3 ;  /* 0x0000000300027221 */ /* 0x000fce0000010000 */
.L_x_18:
[----:B------:R-:W-:Y:S05]  /*0b70*/  BSYNC.RECONVERGENT B1 ;  /* 0x0000000000017941 */ /* 0x000fea0003800200 */
.L_x_8:
[----:B------:R-:W-:-:S04]  /*0b80*/  IMAD.MOV.U32 R7, RZ, RZ, 0x0 ;  /* 0x00000000ff077424 */ /* 0x000fc800078e00ff */
[----:B0-----:R-:W-:Y:S05]  /*0b90*/  RET.REL.NODEC R6 `(loss_back) ;  /* 0xfffffff406187950 */ /* 0x001fea0003c3ffff */
.L_x_19:
[----:B------:R-:W-:-:S00]  /*0ba0*/  BRA `(.L_x_19) ;  /* 0xfffffffc00fc7947 */ /* 0x000fc0000383ffff */
[----:B------:R-:W-:-:S00]  /*0bb0*/  NOP ;  /* 0x0000000000007918 */ /* 0x000fc00000000000 */
        /* <DEDUP_REMOVED lines=12> */
.L_x_33:


//--------------------- .text.loss                --------------------------
	.section	.text.loss,"ax",@progbits
	.align	128
        .global         loss
        .type           loss,@function
        .size           loss,(.L_x_34 - loss)
        .other          loss,@"STO_CUDA_ENTRY STV_DEFAULT"
loss:
.text.loss:
        /* <DEDUP_REMOVED lines=11> */
[----:B------:R-:W0:Y:S01]  /*00b0*/  LDCU UR14, c[0x0][0x39c] ;  /* 0x00007380ff0e77ac */ /* 0x000e220008000800 */
[----:B------:R-:W-:Y:S01]  /*00c0*/  HFMA2 R7, -RZ, RZ, 0, 0 ;  /* 0x00000000ff077431 */ /* 0x000fe200000001ff */
[----:B------:R-:W1:Y:S01]  /*00d0*/  LDCU.64 UR12, c[0x0][0x358] ;  /* 0x00006b00ff0c77ac */ /* 0x000e620008000a00 */
[----:B0-----:R-:W-:-:S09]  /*00e0*/  UISETP.GE.AND UP0, UPT, UR14, 0x1, UPT ;  /* 0x000000010e00788c */ /* 0x001fd2000bf06270 */
[----:B-1----:R-:W-:Y:S05]  /*00f0*/  BRA.U !UP0, `(.L_x_20) ;  /* 0x0000000d08607547 */ /* 0x002fea000b800000 */
[----:B------:R-:W-:Y:S01]  /*0100*/  UISETP.NE.AND UP0, UPT, UR14, 0x1, UPT ;  /* 0x000000010e00788c */ /* 0x000fe2000bf05270 */
[----:B------:R-:W-:Y:S01]  /*0110*/  MOV R7, RZ ;  /* 0x000000ff00077202 */ /* 0x000fe20000000f00 */
[----:B------:R-:W-:Y:S01]  /*0120*/  UMOV UR4, URZ ;  /* 0x000000ff00047c82 */ /* 0x000fe20008000000 */
[----:B------:R-:W-:-:S06]  /*0130*/  UMOV UR5, URZ ;  /* 0x000000ff00057c82 */ /* 0x000fcc0008000000 */
[----:B------:R-:W-:Y:S05]  /*0140*/  BRA.U !UP0, `(.L_x_21) ;  /* 0x0000000908247547 */ /* 0x000fea000b800000 */
[----:B------:R-:W0:Y:S01]  /*0150*/  LDCU.128 UR8, c[0x0][0x380] ;  /* 0x00007000ff0877ac */ /* 0x000e220008000c00 */
[----:B------:R-:W-:Y:S01]  /*0160*/  MOV R7, RZ ;  /* 0x000000ff00077202 */ /* 0x000fe20000000f00 */
[----:B------:R-:W-:Y:S01]  /*0170*/  ULOP3.LUT UR4, UR14, 0x7ffffffe, URZ, 0xc0, !UPT ;  /* 0x7ffffffe0e047892 */ /* 0x000fe2000f8ec0ff */
[----:B------:R-:W1:Y:S01]  /*0180*/  LDCU UR15, c[0x0][0x3a0] ;  /* 0x00007400ff0f77ac */ /* 0x000e620008000800 */
[----:B0-----:R-:W-:Y:S02]  /*0190*/  UIADD3 UR7, UP0, UPT, UR8, 0x4, URZ ;  /* 0x0000000408077890 */ /* 0x001fe4000ff1e0ff */
[----:B------:R-:W-:Y:S02]  /*01a0*/  UIADD3 UR5, UP1, UPT, UR10, 0x4, URZ ;  /* 0x000000040a057890 */ /* 0x000fe4000ff3e0ff */
[----:B------:R-:W-:Y:S02]  /*01b0*/  UIADD3.X UR8, UPT, UPT, URZ, UR9, URZ, UP0, !UPT ;  /* 0x00000009ff087290 */ /* 0x000fe400087fe4ff */
[----:B------:R-:W-:Y:S01]  /*01c0*/  UIADD3.X UR6, UPT, UPT, URZ, UR11, URZ, UP1, !UPT ;  /* 0x0000000bff067290 */ /* 0x000fe20008ffe4ff */
[----:B------:R-:W-:Y:S01]  /*01d0*/  MOV R2, UR7 ;  /* 0x0000000700027c02 */ /* 0x000fe20008000f00 */
[----:B------:R-:W-:Y:S01]  /*01e0*/  UIADD3 UR9, UPT, UPT, -UR4, URZ, URZ ;  /* 0x000000ff04097290 */ /* 0x000fe2000fffe1ff */
[----:B------:R-:W-:-:S02]  /*01f0*/  MOV R4, UR5 ;  /* 0x0000000500047c02 */ /* 0x000fc40008000f00 */
[----:B------:R-:W-:Y:S02]  /*0200*/  MOV R3, UR8 ;  /* 0x0000000800037c02 */ /* 0x000fe40008000f00 */
[----:B-1----:R-:W-:-:S07]  /*0210*/  MOV R5, UR6 ;  /* 0x0000000600057c02 */ /* 0x002fce0008000f00 */
.L_x_22:
[----:B------:R-:W2:Y:S04]  /*0220*/  LDG.E R10, desc[UR12][R2.64+-0x4] ;  /* 0xfffffc0c020a7981 */ /* 0x000ea8000c1e1900 */
[----:B------:R-:W3:Y:S04]  /*0230*/  LDG.E R12, desc[UR12][R2.64] ;  /* 0x0000000c020c7981 */ /* 0x000ee8000c1e1900 */
[----:B------:R-:W4:Y:S04]  /*0240*/  LDG.E R8, desc[UR12][R4.64+-0x4] ;  /* 0xfffffc0c04087981 */ /* 0x000f28000c1e1900 */
[----:B------:R-:W5:Y:S01]  /*0250*/  LDG.E R0, desc[UR12][R4.64] ;  /* 0x0000000c04007981 */ /* 0x000f62000c1e1900 */
[----:B------:R-:W-:-:S04]  /*0260*/  UIADD3 UR9, UPT, UPT, UR9, 0x2, URZ ;  /* 0x0000000209097890 */ /* 0x000fc8000fffe0ff */
[----:B------:R-:W-:Y:S01]  /*0270*/  UISETP.NE.AND UP0, UPT, UR9, URZ, UPT ;  /* 0x000000ff0900728c */ /* 0x000fe2000bf05270 */
[C---:B--2---:R-:W-:Y:S01]  /*0280*/  FADD R9, R10.reuse, UR15 ;  /* 0x0000000f0a097e21 */ /* 0x044fe20008000000 */
[----:B------:R-:W-:Y:S01]  /*0290*/  FADD R10, -R10, 1 ;  /* 0x3f8000000a0a7421 */ /* 0x000fe20000000100 */
[----:B---3--:R-:W-:-:S03]  /*02a0*/  FADD R13, -R12, 1 ;  /* 0x3f8000000c0d7421 */ /* 0x008fc60000000100 */
[----:B------:R-:W-:Y:S01]  /*02b0*/  FSETP.GEU.AND P0, PT, R9, 1.175494350822287508e-38, PT ;  /* 0x008000000900780b */ /* 0x000fe20003f0e000 */
[----:B------:R-:W-:-:S03]  /*02c0*/  FADD R10, R10, UR15 ;  /* 0x0000000f0a0a7e21 */ /* 0x000fc60008000000 */
[----:B------:R-:W-:Y:S02]  /*02d0*/  FSEL R15, RZ, -23, P0 ;  /* 0xc1b80000ff0f7808 */ /* 0x000fe40000000000 */
[----:B------:R-:W-:-:S07]  /*02e0*/  FSETP.GEU.AND P3, PT, R10, 1.175494350822287508e-38, PT ;  /* 0x008000000a00780b */ /* 0x000fce0003f6e000 */
[----:B------:R-:W-:-:S05]  /*02f0*/  @!P0 FMUL R9, R9, 8388608 ;  /* 0x4b00000009098820 */ /* 0x000fca0000400000 */
[----:B------:R-:W-:Y:S01]  /*0300*/  IADD3 R11, PT, PT, R9, -0x3f2aaaab, RZ ;  /* 0xc0d55555090b7810 */ /* 0x000fe20007ffe0ff */
[----:B------:R-:W-:-:S03]  /*0310*/  @!P3 FMUL R10, R10, 8388608 ;  /* 0x4b0000000a0ab820 */ /* 0x000fc60000400000 */
[----:B------:R-:W-:Y:S01]  /*0320*/  LOP3.LUT R16, R11, 0xff800000, RZ, 0xc0, !PT ;  /* 0xff8000000b107812 */ /* 0x000fe200078ec0ff */
[----:B------:R-:W-:Y:S01]  /*0330*/  FADD R11, R12, UR15 ;  /* 0x0000000f0c0b7e21 */ /* 0x000fe20008000000 */
[----:B------:R-:W-:Y:S01]  /*0340*/  FADD R12, R13, UR15 ;  /* 0x0000000f0d0c7e21 */ /* 0x000fe20008000000 */
[----:B------:R-:W-:Y:S01]  /*0350*/  HFMA2 R13, -RZ, RZ, 1.5048828125, 33.21875 ;  /* 0x3e055027ff0d7431 */ /* 0x000fe200000001ff */
[----:B------:R-:W-:Y:S01]  /*0360*/  IADD3 R19, PT, PT, R10, -0x3f2aaaab, RZ ;  /* 0xc0d555550a137810 */ /* 0x000fe20007ffe0ff */
[----:B------:R-:W-:Y:S01]  /*0370*/  IMAD.IADD R14, R9, 0x1, -R16 ;  /* 0x00000001090e7824 */ /* 0x000fe200078e0a10 */
[----:B------:R-:W-:Y:S02]  /*0380*/  FSETP.GEU.AND P1, PT, R11, 1.175494350822287508e-38, PT ;  /* 0x008000000b00780b */ /* 0x000fe40003f2e000 */
[----:B------:R-:W-:Y:S01]  /*0390*/  LOP3.LUT R19, R19, 0xff800000, RZ, 0xc0, !PT ;  /* 0xff80000013137812 */ /* 0x000fe200078ec0ff */
[----:B------:R-:W-:Y:S01]  /*03a0*/  FADD R14, R14, -1 ;  /* 0xbf8000000e0e7421 */ /* 0x000fe20000000000 */
[----:B------:R-:W-:-:S02]  /*03b0*/  FSETP.GEU.AND P2, PT, R12, 1.175494350822287508e-38, PT ;  /* 0x008000000c00780b */ /* 0x000fc40003f4e000 */
[----:B------:R-:W-:Y:S01]  /*03c0*/  IADD3 R20, PT, PT, R10, -R19, RZ ;  /* 0x800000130a147210 */ /* 0x000fe20007ffe0ff */
[C---:B------:R-:W-:Y:S01]  /*03d0*/  FFMA R17, R14.reuse, -R13, 0.14084610342979431152 ;  /* 0x3e1039f60e117423 */ /* 0x040fe2000000080d */
[----:B------:R-:W-:Y:S02]  /*03e0*/  I2FP.F32.S32 R18, R16 ;  /* 0x0000001000127245 */ /* 0x000fe40000201400 */
[----:B------:R-:W-:Y:S01]  /*03f0*/  I2FP.F32.S32 R19, R19 ;  /* 0x0000001300137245 */ /* 0x000fe20000201400 */
[----:B------:R-:W-:Y:S01]  /*0400*/  FFMA R17, R14, R17, -0.12148627638816833496 ;  /* 0xbdf8cdcc0e117423 */ /* 0x000fe20000000011 */
[----:B------:R-:W-:Y:S01]  /*0410*/  FADD R16, R20, -1 ;  /* 0xbf80000014107421 */ /* 0x000fe20000000000 */
[----:B------:R-:W-:Y:S01]  /*0420*/  @!P1 FMUL R11, R11, 8388608 ;  /* 0x4b0000000b0b9820 */ /* 0x000fe20000400000 */
[----:B------:R-:W-:Y:S01]  /*0430*/  FFMA R15, R18, 1.1920928955078125e-07, R15 ;  /* 0x34000000120f7823 */ /* 0x000fe2000000000f */
[----:B------:R-:W-:Y:S01]  /*0440*/  FFMA R17, R14, R17, 0.13980610668659210205 ;  /* 0x3e0f29550e117423 */ /* 0x000fe20000000011 */
[----:B------:R-:W-:Y:S01]  /*0450*/  FFMA R21, R16, -R13, 0.14084610342979431152 ;  /* 0x3e1039f610157423 */ /* 0x000fe2000000080d */
[----:B------:R-:W-:Y:S01]  /*0460*/  @!P2 FMUL R12, R12, 8388608 ;  /* 0x4b0000000c0ca820 */ /* 0x000fe20000400000 */
[----:B------:R-:W-:Y:S01]  /*0470*/  IADD3 R18, PT, PT, R11, -0x3f2aaaab, RZ ;  /* 0xc0d555550b127810 */ /* 0x000fe20007ffe0ff */
[----:B------:R-:W-:Y:S01]  /*0480*/  FFMA R17, R14, R17, -0.16684235632419586182 ;  /* 0xbe2ad8b90e117423 */ /* 0x000fe20000000011 */
[----:B------:R-:W-:Y:S01]  /*0490*/  FFMA R21, R16, R21, -0.12148627638816833496 ;  /* 0xbdf8cdcc10157423 */ /* 0x000fe20000000015 */
[----:B------:R-:W-:-:S02]  /*04a0*/  FSEL R20, RZ, -23, P3 ;  /* 0xc1b80000ff147808 */ /* 0x000fc40001800000 */
[----:B------:R-:W-:Y:S01]  /*04b0*/  FFMA R17, R14, R17, 0.20012299716472625732 ;  /* 0x3e4ced0b0e117423 */ /* 0x000fe20000000011 */
[----:B------:R-:W-:Y:S01]  /*04c0*/  IADD3 R22, PT, PT, R12, -0x3f2aaaab, RZ ;  /* 0xc0d555550c167810 */ /* 0x000fe20007ffe0ff */
[----:B------:R-:W-:Y:S01]  /*04d0*/  FFMA R23, R16, R21, 0.13980610668659210205 ;  /* 0x3e0f295510177423 */ /* 0x000fe20000000015 */
[----:B------:R-:W-:Y:S01]  /*04e0*/  LOP3.LUT R18, R18, 0xff800000, RZ, 0xc0, !PT ;  /* 0xff80000012127812 */ /* 0x000fe200078ec0ff */
[----:B------:R-:W-:Y:S01]  /*04f0*/  FFMA R21, R14, R17, -0.24999669194221496582 ;  /* 0xbe7fff220e157423 */ /* 0x000fe20000000011 */
[----:B------:R-:W-:Y:S01]  /*0500*/  LOP3.LUT R17, R22, 0xff800000, RZ, 0xc0, !PT ;  /* 0xff80000016117812 */ /* 0x000fe200078ec0ff */
[----:B------:R-:W-:Y:S01]  /*0510*/  FFMA R19, R19, 1.1920928955078125e-07, R20 ;  /* 0x3400000013137823 */ /* 0x000fe20000000014 */
[----:B------:R-:W-:Y:S01]  /*0520*/  IADD3 R22, PT, PT, R11, -R18, RZ ;  /* 0x800000120b167210 */ /* 0x000fe20007ffe0ff */
[----:B------:R-:W-:Y:S01]  /*0530*/  FFMA R23, R16, R23, -0.16684235632419586182 ;  /* 0xbe2ad8b910177423 */ /* 0x000fe20000000017 */
[----:B------:R-:W-:Y:S01]  /*0540*/  IADD3 R24, PT, PT, R12, -R17, RZ ;  /* 0x800000110c187210 */ /* 0x000fe20007ffe0ff */
[----:B------:R-:W-:Y:S01]  /*0550*/  FFMA R21, R14, R21, 0.33333182334899902344 ;  /* 0x3eaaaa780e157423 */ /* 0x000fe20000000015 */
[----:B------:R-:W-:Y:S01]  /*0560*/  ISETP.GT.U32.AND P3, PT, R10, 0x7f7fffff, PT ;  /* 0x7f7fffff0a00780c */ /* 0x000fe20003f64070 */
[----:B------:R-:W-:Y:S01]  /*0570*/  FFMA R23, R16, R23, 0.20012299716472625732 ;  /* 0x3e4ced0b10177423 */ /* 0x000fe20000000017 */
[----:B------:R-:W-:Y:S01]  /*0580*/  FADD R22, R22, -1 ;  /* 0xbf80000016167421 */ /* 0x000fe20000000000 */
[----:B------:R-:W-:Y:S01]  /*0590*/  FADD R20, R24, -1 ;  /* 0xbf80000018147421 */ /* 0x000fe20000000000 */
[----:B------:R-:W-:Y:S01]  /*05a0*/  FFMA R21, R14, R21, -0.5 ;  /* 0xbf0000000e157423 */ /* 0x000fe20000000015 */
[----:B------:R-:W-:Y:S01]  /*05b0*/  FFMA R23, R16, R23, -0.24999669194221496582 ;  /* 0xbe7fff2210177423 */ /* 0x000fe20000000017 */
[----:B------:R-:W-:Y:S01]  /*05c0*/  FSETP.NEU.AND P0, PT, R10, RZ, PT ;  /* 0x000000ff0a00720b */ /* 0x000fe20003f0d000 */
[-C--:B------:R-:W-:Y:S01]  /*05d0*/  FFMA R25, R20, -R13.reuse, 0.14084610342979431152 ;  /* 0x3e1039f614197423 */ /* 0x080fe2000000080d */
[----:B------:R-:W-:Y:S01]  /*05e0*/  FFMA R13, R22, -R13, 0.14084610342979431152 ;  /* 0x3e1039f6160d7423 */ /* 0x000fe2000000080d */
[----:B------:R-:W-:Y:S01]  /*05f0*/  FMUL R21, R14, R21 ;  /* 0x000000150e157220 */ /* 0x000fe20000400000 */
[----:B------:R-:W-:Y:S01]  /*0600*/  FFMA R23, R16, R23, 0.33333182334899902344 ;  /* 0x3eaaaa7810177423 */ /* 0x000fe20000000017 */
[----:B------:R-:W-:Y:S01]  /*0610*/  FFMA R25, R20, R25, -0.12148627638816833496 ;  /* 0xbdf8cdcc14197423 */ /* 0x000fe20000000019 */
[----:B------:R-:W-:Y:S01]  /*0620*/  FFMA R13, R22, R13, -0.12148627638816833496 ;  /* 0xbdf8cdcc160d7423 */ /* 0x000fe2000000000d */
[----:B------:R-:W-:Y:S01]  /*0630*/  FFMA R14, R14, R21, R14 ;  /* 0x000000150e0e7223 */ /* 0x000fe2000000000e */
[----:B------:R-:W-:Y:S01]  /*0640*/  FFMA R23, R16, R23, -0.5 ;  /* 0xbf00000010177423 */ /* 0x000fe20000000017 */
[----:B------:R-:W-:Y:S01]  /*0650*/  FFMA R25, R20, R25, 0.13980610668659210205 ;  /* 0x3e0f295514197423 */ /* 0x000fe20000000019 */
[----:B------:R-:W-:Y:S01]  /*0660*/  FFMA R21, R22, R13, 0.13980610668659210205 ;  /* 0x3e0f295516157423 */ /* 0x000fe2000000000d */
[----:B------:R-:W-:-:S02]  /*0670*/  IMAD.MOV.U32 R13, RZ, RZ, 0x7f800000 ;  /* 0x7f800000ff0d7424 */ /* 0x000fc400078e00ff */
[----:B------:R-:W-:Y:S01]  /*0680*/  FMUL R23, R16, R23 ;  /* 0x0000001710177220 */ /* 0x000fe20000400000 */
[----:B------:R-:W-:Y:S01]  /*0690*/  FFMA R25, R20, R25, -0.16684235632419586182 ;  /* 0xbe2ad8b914197423 */ /* 0x000fe20000000019 */
[----:B------:R-:W-:Y:S01]  /*06a0*/  FFMA R21, R22, R21, -0.16684235632419586182 ;  /* 0xbe2ad8b916157423 */ /* 0x000fe20000000015 */
[----:B------:R-:W-:Y:S01]  /*06b0*/  FFMA R15, R15, 0.69314718246459960938, R14 ;  /* 0x3f3172180f0f7823 */ /* 0x000fe2000000000e */
[----:B------:R-:W-:Y:S01]  /*06c0*/  FFMA R16, R16, R23, R16 ;  /* 0x0000001710107223 */ /* 0x000fe20000000010 */
[----:B------:R-:W-:Y:S01]  /*06d0*/  FFMA R25, R20, R25, 0.20012299716472625732 ;  /* 0x3e4ced0b14197423 */ /* 0x000fe20000000019 */
[----:B------:R-:W-:Y:S01]  /*06e0*/  FFMA R21, R22, R21, 0.20012299716472625732 ;  /* 0x3e4ced0b16157423 */ /* 0x000fe20000000015 */
[----:B------:R-:W-:Y:S01]  /*06f0*/  FSEL R14, RZ, -23, P2 ;  /* 0xc1b80000ff0e7808 */ /* 0x000fe20001000000 */
[----:B------:R-:W-:Y:S01]  /*0700*/  FFMA R19, R19, 0.69314718246459960938, R16 ;  /* 0x3f31721813137823 */ /* 0x000fe20000000010 */
[----:B------:R-:W-:Y:S01]  /*0710*/  FFMA R25, R20, R25, -0.24999669194221496582 ;  /* 0xbe7fff2214197423 */ /* 0x000fe20000000019 */
[----:B------:R-:W-:Y:S01]  /*0720*/  FFMA R23, R22, R21, -0.24999669194221496582 ;  /* 0xbe7fff2216177423 */ /* 0x000fe20000000015 */
[----:B------:R-:W-:Y:S01]  /*0730*/  @P3 FFMA R19, R10, R13, +INF ;  /* 0x7f8000000a133423 */ /* 0x000fe2000000000d */
[----:B------:R-:W-:Y:S01]  /*0740*/  FSEL R10, RZ, -23, P1 ;  /* 0xc1b80000ff0a7808 */ /* 0x000fe20000800000 */
[----:B------:R-:W-:Y:S01]  /*0750*/  FFMA R25, R20, R25, 0.33333182334899902344 ;  /* 0x3eaaaa7814197423 */ /* 0x000fe20000000019 */
[----:B------:R-:W-:Y:S01]  /*0760*/  ISETP.GT.U32.AND P1, PT, R9, 0x7f7fffff, PT ;  /* 0x7f7fffff0900780c */ /* 0x000fe20003f24070 */
[----:B------:R-:W-:Y:S01]  /*0770*/  FFMA R23, R22, R23, 0.33333182334899902344 ;  /* 0x3eaaaa7816177423 */ /* 0x000fe20000000017 */
[----:B------:R-:W-:Y:S01]  /*0780*/  ISETP.GT.U32.AND P3, PT, R12, 0x7f7fffff, PT ;  /* 0x7f7fffff0c00780c */ /* 0x000fe20003f64070 */
[----:B------:R-:W-:Y:S01]  /*0790*/  FFMA R25, R20, R25, -0.5 ;  /* 0xbf00000014197423 */ /* 0x000fe20000000019 */
[----:B------:R-:W-:Y:S01]  /*07a0*/  I2FP.F32.S32 R17, R17 ;  /* 0x0000001100117245 */ /* 0x000fe20000201400 */
[----:B------:R-:W-:Y:S01]  /*07b0*/  FFMA R23, R22, R23, -0.5 ;  /* 0xbf00000016177423 */ /* 0x000fe20000000017 */
[----:B------:R-:W-:Y:S01]  /*07c0*/  ISETP.GT.U32.AND P2, PT, R11, 0x7f7fffff, PT ;  /* 0x7f7fffff0b00780c */ /* 0x000fe20003f44070 */
[----:B------:R-:W-:Y:S01]  /*07d0*/  FMUL R25, R20, R25 ;  /* 0x0000001914197220 */ /* 0x000fe20000400000 */
[----:B------:R-:W-:Y:S01]  /*07e0*/  I2FP.F32.S32 R21, R18 ;  /* 0x0000001200157245 */ /* 0x000fe20000201400 */
[----:B------:R-:W-:Y:S01]  /*07f0*/  FMUL R23, R22, R23 ;  /* 0x0000001716177220 */ /* 0x000fe20000400000 */
[----:B------:R-:W-:Y:S01]  /*0800*/  FFMA R17, R17, 1.1920928955078125e-07, R14 ;  /* 0x3400000011117823 */ /* 0x000fe2000000000e */
[----:B------:R-:W-:Y:S01]  /*0810*/  FFMA R20, R20, R25, R20 ;  /* 0x0000001914147223 */ /* 0x000fe20000000014 */
[----:B------:R-:W-:Y:S01]  /*0820*/  FSEL R19, R19, -INF , P0 ;  /* 0xff80000013137808 */ /* 0x000fe20000000000 */
[----:B------:R-:W-:Y:S01]  /*0830*/  FFMA R10, R21, 1.1920928955078125e-07, R10 ;  /* 0x34000000150a7823 */ /* 0x000fe2000000000a */
[----:B------:R-:W-:Y:S01]  /*0840*/  FFMA R23, R22, R23, R22 ;  /* 0x0000001716177223 */ /* 0x000fe20000000016 */
[----:B------:R-:W-:Y:S01]  /*0850*/  FFMA R17, R17, 0.69314718246459960938, R20 ;  /* 0x3f31721811117823 */ /* 0x000fe20000000014 */
[CC--:B------:R-:W-:Y:S01]  /*0860*/  @P1 FFMA R15, R9.reuse, R13.reuse, +INF ;  /* 0x7f800000090f1423 */ /* 0x0c0fe2000000000d */
[----:B------:R-:W-:Y:S01]  /*0870*/  FSETP.NEU.AND P0, PT, R9, RZ, PT ;  /* 0x000000ff0900720b */ /* 0x000fe20003f0d000 */
[CC--:B------:R-:W-:Y:S01]  /*0880*/  @P3 FFMA R17, R12.reuse, R13.reuse, +INF ;  /* 0x7f8000000c113423 */ /* 0x0c0fe2000000000d */
[----:B------:R-:W-:Y:S01]  /*0890*/  FSETP.NEU.AND P1, PT, R12, RZ, PT ;  /* 0x000000ff0c00720b */ /* 0x000fe20003f2d000 */
[----:B----4-:R-:W-:Y:S01]  /*08a0*/  FADD R14, -R8, 1 ;  /* 0x3f800000080e7421 */ /* 0x010fe20000000100 */
[----:B------:R-:W-:Y:S01]  /*08b0*/  FFMA R10, R10, 0.69314718246459960938, R23 ;  /* 0x3f3172180a0a7823 */ /* 0x000fe20000000017 */
[----:B------:R-:W-:Y:S01]  /*08c0*/  FSEL R15, R15, -INF , P0 ;  /* 0xff8000000f0f7808 */ /* 0x000fe20000000000 */
[C---:B------:R-:W-:Y:S01]  /*08d0*/  @P2 FFMA R10, R11.reuse, R13, +INF ;  /* 0x7f8000000b0a2423 */ /* 0x040fe2000000000d */
[----:B------:R-:W-:Y:S01]  /*08e0*/  FSETP.NEU.AND P0, PT, R11, RZ, PT ;  /* 0x000000ff0b00720b */ /* 0x000fe20003f0d000 */
[----:B------:R-:W-:Y:S01]  /*08f0*/  FMUL R19, R14, R19 ;  /* 0x000000130e137220 */ /* 0x000fe20000400000 */
[----:B------:R-:W-:Y:S01]  /*0900*/  FSEL R12, R17, -INF , P1 ;  /* 0xff800000110c7808 */ /* 0x000fe20000800000 */
[----:B-----5:R-:W-:Y:S01]  /*0910*/  FADD R11, -R0, 1 ;  /* 0x3f800000000b7421 */ /* 0x020fe20000000100 */
[----:B------:R-:W-:Y:S01]  /*0920*/  FSEL R9, R10, -INF , P0 ;  /* 0xff8000000a097808 */ /* 0x000fe20000000000 */
[----:B------:R-:W-:Y:S01]  /*0930*/  FFMA R8, R8, R15, R19 ;  /* 0x0000000f08087223 */ /* 0x000fe20000000013 */
[----:B------:R-:W-:Y:S01]  /*0940*/  IADD3 R2, P0, PT, R2, 0x8, RZ ;  /* 0x0000000802027810 */ /* 0x000fe20007f1e0ff */
[----:B------:R-:W-:Y:S01]  /*0950*/  FMUL R11, R11, R12 ;  /* 0x0000000c0b0b7220 */ /* 0x000fe20000400000 */
[----:B------:R-:W-:Y:S01]  /*0960*/  IADD3 R4, P1, PT, R4, 0x8, RZ ;  /* 0x0000000804047810 */ /* 0x000fe20007f3e0ff */
[----:B------:R-:W-:Y:S01]  /*0970*/  FADD R7, R8, R7 ;  /* 0x0000000708077221 */ /* 0x000fe20000000000 */
[----:B------:R-:W-:Y:S01]  /*0980*/  IADD3.X R3, PT, PT, RZ, R3, RZ, P0, !PT ;  /* 0x00000003ff037210 */ /* 0x000fe200007fe4ff */
[----:B------:R-:W-:Y:S01]  /*0990*/  FFMA R0, R0, R9, R11 ;  /* 0x0000000900007223 */ /* 0x000fe2000000000b */
[----:B------:R-:W-:-:S03]  /*09a0*/  IADD3.X R5, PT, PT, RZ, R5, RZ, P1, !PT ;  /* 0x00000005ff057210 */ /* 0x000fc60000ffe4ff */
[----:B------:R-:W-:Y:S01]  /*09b0*/  FADD R7, R7, R0 ;  /* 0x0000000007077221 */ /* 0x000fe20000000000 */
[----:B------:R-:W-:Y:S06]  /*09c0*/  BRA.U UP0, `(.L_x_22) ;  /* 0xfffffff900147547 */ /* 0x000fec000b83ffff */
[----:B------:R-:W-:-:S05]  /*09d0*/  UMOV UR5, URZ ;  /* 0x000000ff00057c82 */ /* 0x000fca0008000000 */
.L_x_21:
[----:B------:R-:W-:-:S04]  /*09e0*/  ULOP3.LUT UR6, UR14, 0x1, URZ, 0xc0, !UPT ;  /* 0x000000010e067892 */ /* 0x000fc8000f8ec0ff */
[----:B------:R-:W-:-:S09]  /*09f0*/  UISETP.NE.U32.AND UP0, UPT, UR6, 0x1, UPT ;  /* 0x000000010600788c */ /* 0x000fd2000bf05070 */
[----:B------:R-:W-:Y:S05]  /*0a00*/  BRA.U UP0, `(.L_x_20) ;  /* 0x00000005001c7547 */ /* 0x000fea000b800000 */
[----:B------:R-:W0:Y:S01]  /*0a10*/  LDCU.128 UR8, c[0x0][0x380] ;  /* 0x00007000ff0877ac */ /* 0x000e220008000c00 */
[----:B------:R-:W-:Y:S02]  /*0a20*/  USHF.L.U32 UR6, UR4, 0x2, URZ ;  /* 0x0000000204067899 */ /* 0x000fe400080006ff */
[----:B------:R-:W-:Y:S02]  /*0a30*/  USHF.L.U64.HI UR7, UR4, 0x2, UR5 ;  /* 0x0000000204077899 */ /* 0x000fe40008010205 */
[----:B0-----:R-:W-:-:S04]  /*0a40*/  UIADD3 UR4, UP0, UPT, UR6, UR8, URZ ;  /* 0x0000000806047290 */ /* 0x001fc8000ff1e0ff */
[----:B------:R-:W-:Y:S02]  /*0a50*/  UIADD3.X UR5, UPT, UPT, UR7, UR9, URZ, UP0, !UPT ;  /* 0x0000000907057290 */ /* 0x000fe400087fe4ff */
[----:B------:R-:W-:-:S04]  /*0a60*/  MOV R8, UR4 ;  /* 0x0000000400087c02 */ /* 0x000fc80008000f00 */
[----:B------:R-:W-:-:S05]  /*0a70*/  MOV R9, UR5 ;  /* 0x0000000500097c02 */ /* 0x000fca0008000f00 */
[----:B------:R-:W2:Y:S01]  /*0a80*/  LDG.E R8, desc[UR12][R8.64] ;  /* 0x0000000c08087981 */ /* 0x000ea2000c1e1900 */
[----:B------:R-:W-:-:S04]  /*0a90*/  UIADD3 UR4, UP0, UPT, UR6, UR10, URZ ;  /* 0x0000000a06047290 */ /* 0x000fc8000ff1e0ff */
[----:B------:R-:W-:Y:S02]  /*0aa0*/  UIADD3.X UR5, UPT, UPT, UR7, UR11, URZ, UP0, !UPT ;  /* 0x0000000b07057290 */ /* 0x000fe400087fe4ff */
[----:B------:R-:W-:-:S04]  /*0ab0*/  MOV R4, UR4 ;  /* 0x0000000400047c02 */ /* 0x000fc80008000f00 */
[----:B------:R-:W-:Y:S01]  /*0ac0*/  MOV R5, UR5 ;  /* 0x0000000500057c02 */ /* 0x000fe20008000f00 */
[----:B------:R-:W0:Y:S04]  /*0ad0*/  LDCU UR4, c[0x0][0x3a0] ;  /* 0x00007400ff0477ac */ /* 0x000e280008000800 */
[----:B------:R1:W3:Y:S01]  /*0ae0*/  LDG.E R0, desc[UR12][R4.64] ;  /* 0x0000000c04007981 */ /* 0x0002e2000c1e1900 */
[----:B------:R-:W-:Y:S01]  /*0af0*/  MOV R10, 0x3e055027 ;  /* 0x3e055027000a7802 */ /* 0x000fe20000000f00 */
[C---:B--2---:R-:W-:Y:S01]  /*0b00*/  FADD R2, -R8.reuse, 1 ;  /* 0x3f80000008027421 */ /* 0x044fe20000000100 */
[----:B0-----:R-:W-:-:S03]  /*0b10*/  FADD R3, R8, UR4 ;  /* 0x0000000408037e21 */ /* 0x001fc60008000000 */
[----:B------:R-:W-:Y:S02]  /*0b20*/  FADD R2, R2, UR4 ;  /* 0x0000000402027e21 */ /* 0x000fe40008000000 */
[----:B------:R-:W-:-:S03]  /*0b30*/  FSETP.GEU.AND P0, PT, R3, 1.175494350822287508e-38, PT ;  /* 0x008000000300780b */ /* 0x000fc60003f0e000 */
[----:B------:R-:W-:-:S10]  /*0b40*/  FSETP.GEU.AND P1, PT, R2, 1.175494350822287508e-38, PT ;  /* 0x008000000200780b */ /* 0x000fd40003f2e000 */
[----:B------:R-:W-:-:S03]  /*0b50*/  @!P0 FMUL R3, R3, 8388608 ;  /* 0x4b00000003038820 */ /* 0x000fc60000400000 */
[----:B------:R-:W-:Y:S01]  /*0b60*/  @!P1 FMUL R2, R2, 8388608 ;  /* 0x4b00000002029820 */ /* 0x000fe20000400000 */
[----:B------:R-:W-:-:S04]  /*0b70*/  VIADD R8, R3, 0xc0d55555 ;  /* 0xc0d5555503087836 */ /* 0x000fc80000000000 */
[----:B------:R-:W-:Y:S02]  /*0b80*/  IADD3 R9, PT, PT, R2, -0x3f2aaaab, RZ ;  /* 0xc0d5555502097810 */ /* 0x000fe40007ffe0ff */
[----:B------:R-:W-:Y:S02]  /*0b90*/  LOP3.LUT R8, R8, 0xff800000, RZ, 0xc0, !PT ;  /* 0xff80000008087812 */ /* 0x000fe400078ec0ff */
[----:B------:R-:W-:Y:S02]  /*0ba0*/  LOP3.LUT R13, R9, 0xff800000, RZ, 0xc0, !PT ;  /* 0xff800000090d7812 */ /* 0x000fe400078ec0ff */
[-C--:B-1----:R-:W-:Y:S02]  /*0bb0*/  IADD3 R5, PT, PT, R3, -R8.reuse, RZ ;  /* 0x8000000803057210 */ /* 0x082fe40007ffe0ff */
[-C--:B------:R-:W-:Y:S02]  /*0bc0*/  IADD3 R4, PT, PT, R2, -R13.reuse, RZ ;  /* 0x8000000d02047210 */ /* 0x080fe40007ffe0ff */
[----:B------:R-:W-:Y:S01]  /*0bd0*/  I2FP.F32.S32 R8, R8 ;  /* 0x0000000800087245 */ /* 0x000fe20000201400 */
[----:B------:R-:W-:Y:S01]  /*0be0*/  FADD R5, R5, -1 ;  /* 0xbf80000005057421 */ /* 0x000fe20000000000 */
[----:B------:R-:W-:Y:S01]  /*0bf0*/  I2FP.F32.S32 R12, R13 ;  /* 0x0000000d000c7245 */ /* 0x000fe20000201400 */
[----:B------:R-:W-:Y:S01]  /*0c00*/  FADD R4, R4, -1 ;  /* 0xbf80000004047421 */ /* 0x000fe20000000000 */
[----:B------:R-:W-:-:S03]  /*0c10*/  FSETP.NEU.AND P2, PT, R2, RZ, PT ;  /* 0x000000ff0200720b */ /* 0x000fc60003f4d000 */
[-C--:B------:R-:W-:Y:S01]  /*0c20*/  FFMA R9, R4, -R10.reuse, 0.14084610342979431152 ;  /* 0x3e1039f604097423 */ /* 0x080fe2000000080a */
[----:B------:R-:W-:-:S03]  /*0c30*/  FFMA R10, R5, -R10, 0.14084610342979431152 ;  /* 0x3e1039f6050a7423 */ /* 0x000fc6000000080a */
[----:B------:R-:W-:Y:S01]  /*0c40*/  FFMA R9, R4, R9, -0.12148627638816833496 ;  /* 0xbdf8cdcc04097423 */ /* 0x000fe20000000009 */
[----:B------:R-:W-:-:S03]  /*0c50*/  FFMA R10, R5, R10, -0.12148627638816833496 ;  /* 0xbdf8cdcc050a7423 */ /* 0x000fc6000000000a */
[----:B------:R-:W-:Y:S01]  /*0c60*/  FFMA R9, R4, R9, 0.13980610668659210205 ;  /* 0x3e0f295504097423 */ /* 0x000fe20000000009 */
[----:B------:R-:W-:-:S03]  /*0c70*/  FFMA R10, R5, R10, 0.13980610668659210205 ;  /* 0x3e0f2955050a7423 */ /* 0x000fc6000000000a */
[----:B------:R-:W-:Y:S01]  /*0c80*/  FFMA R9, R4, R9, -0.16684235632419586182 ;  /* 0xbe2ad8b904097423 */ /* 0x000fe20000000009 */
[----:B------:R-:W-:-:S03]  /*0c90*/  FFMA R10, R5, R10, -0.16684235632419586182 ;  /* 0xbe2ad8b9050a7423 */ /* 0x000fc6000000000a */
[----:B------:R-:W-:Y:S01]  /*0ca0*/  FFMA R9, R4, R9, 0.20012299716472625732 ;  /* 0x3e4ced0b04097423 */ /* 0x000fe20000000009 */
[----:B------:R-:W-:-:S03]  /*0cb0*/  FFMA R10, R5, R10, 0.20012299716472625732 ;  /* 0x3e4ced0b050a7423 */ /* 0x000fc6000000000a */
[C---:B------:R-:W-:Y:S01]  /*0cc0*/  FFMA R11, R4.reuse, R9, -0.24999669194221496582 ;  /* 0xbe7fff22040b7423 */ /* 0x040fe20000000009 */
[C---:B------:R-:W-:Y:S01]  /*0cd0*/  FFMA R10, R5.reuse, R10, -0.24999669194221496582 ;  /* 0xbe7fff22050a7423 */ /* 0x040fe2000000000a */
[----:B------:R-:W-:Y:S02]  /*0ce0*/  FSEL R9, RZ, -23, P0 ;  /* 0xc1b80000ff097808 */ /* 0x000fe40000000000 */
[----:B------:R-:W-:Y:S01]  /*0cf0*/  FFMA R15, R4, R11, 0.33333182334899902344 ;  /* 0x3eaaaa78040f7423 */ /* 0x000fe2000000000b */
[----:B------:R-:W-:Y:S01]  /*0d00*/  FSEL R11, RZ, -23, P1 ;  /* 0xc1b80000ff0b7808 */ /* 0x000fe20000800000 */
[----:B------:R-:W-:Y:S01]  /*0d10*/  FFMA R10, R5, R10, 0.33333182334899902344 ;  /* 0x3eaaaa78050a7423 */ /* 0x000fe2000000000a */
[----:B------:R-:W-:Y:S01]  /*0d20*/  ISETP.GT.U32.AND P1, PT, R2, 0x7f7fffff, PT ;  /* 0x7f7fffff0200780c */ /* 0x000fe20003f24070 */
[----:B------:R-:W-:Y:S01]  /*0d30*/  FFMA R15, R4, R15, -0.5 ;  /* 0xbf000000040f7423 */ /* 0x000fe2000000000f */
[----:B------:R-:W-:Y:S01]  /*0d40*/  ISETP.GT.U32.AND P0, PT, R3, 0x7f7fffff, PT ;  /* 0x7f7fffff0300780c */ /* 0x000fe20003f04070 */
[C---:B------:R-:W-:Y:S01]  /*0d50*/  FFMA R10, R5.reuse, R10, -0.5 ;  /* 0xbf000000050a7423 */ /* 0x040fe2000000000a */
[----:B------:R-:W-:Y:S01]  /*0d60*/  FFMA R8, R8, 1.1920928955078125e-07, R9 ;  /* 0x3400000008087823 */ /* 0x000fe20000000009 */
[----:B------:R-:W-:Y:S01]  /*0d70*/  FMUL R15, R4, R15 ;  /* 0x0000000f040f7220 */ /* 0x000fe20000400000 */
[----:B------:R-:W-:Y:S01]  /*0d80*/  FFMA R11, R12, 1.1920928955078125e-07, R11 ;  /* 0x340000000c0b7823 */ /* 0x000fe2000000000b */
[----:B------:R-:W-:Y:S01]  /*0d90*/  FMUL R10, R5, R10 ;  /* 0x0000000a050a7220 */ /* 0x000fe20000400000 */
[----:B------:R-:W-:Y:S01]  /*0da0*/  MOV R9, 0x7f800000 ;  /* 0x7f80000000097802 */ /* 0x000fe20000000f00 */
[----:B------:R-:W-:-:S02]  /*0db0*/  FFMA R4, R4, R15, R4 ;  /* 0x0000000f04047223 */ /* 0x000fc40000000004 */
[----:B------:R-:W-:Y:S02]  /*0dc0*/  FFMA R5, R5, R10, R5 ;  /* 0x0000000a05057223 */ /* 0x000fe40000000005 */
[----:B------:R-:W-:Y:S01]  /*0dd0*/  FFMA R4, R11, 0.69314718246459960938, R4 ;  /* 0x3f3172180b047823 */ /* 0x000fe20000000004 */
[-C--:B------:R-:W-:Y:S01]  /*0de0*/  @P1 FFMA R4, R2, R9.reuse, +INF ;  /* 0x7f80000002041423 */ /* 0x080fe20000000009 */
[----:B------:R-:W-:Y:S01]  /*0df0*/  FFMA R5, R8, 0.69314718246459960938, R5 ;  /* 0x3f31721808057823 */ /* 0x000fe20000000005 */
[C---:B------:R-:W-:Y:S01]  /*0e00*/  FSETP.NEU.AND P1, PT, R3.reuse, RZ, PT ;  /* 0x000000ff0300720b */ /* 0x040fe20003f2d000 */
[----:B------:R-:W-:Y:S01]  /*0e10*/  @P0 FFMA R5, R3, R9, +INF ;  /* 0x7f80000003050423 */ /* 0x000fe20000000009 */
[----:B---3--:R-:W-:Y:S01]  /*0e20*/  FADD R2, -R0, 1 ;  /* 0x3f80000000027421 */ /* 0x008fe20000000100 */
[----:B------:R-:W-:-:S03]  /*0e30*/  FSEL R3, R4, -INF , P2 ;  /* 0xff80000004037808 */ /* 0x000fc60001000000 */
[----:B------:R-:W-:Y:S02]  /*0e40*/  FSEL R5, R5, -INF , P1 ;  /* 0xff80000005057808 */ /* 0x000fe40000800000 */
[----:B------:R-:W-:-:S04]  /*0e50*/  FMUL R3, R2, R3 ;  /* 0x0000000302037220 */ /* 0x000fc80000400000 */
[----:B------:R-:W-:-:S04]  /*0e60*/  FFMA R0, R0, R5, R3 ;  /* 0x0000000500007223 */ /* 0x000fc80000000003 */
[----:B------:R-:W-:-:S07]  /*0e70*/  FADD R7, R7, R0 ;  /* 0x0000000007077221 */ /* 0x000fce0000000000 */
.L_x_20:
[----:B------:R-:W-:-:S04]  /*0e80*/  I2FP.F32.S32 R4, UR14 ;  /* 0x0000000e00047c45 */ /* 0x000fc80008201400 */
        /* <DEDUP_REMOVED lines=8> */
[----:B------:R-:W-:Y:S02]  /*0f10*/  MOV R3, R7 ;  /* 0x0000000700037202 */ /* 0x000fe40000000f00 */
[----:B------:R-:W-:-:S07]  /*0f20*/  MOV R2, 0xf40 ;  /* 0x00000f4000027802 */ /* 0x000fce0000000f00 */
[----:B------:R-:W-:Y:S05]  /*0f30*/  CALL.REL.NOINC `($__internal_1_$__cuda_sm3x_div_rn_noftz_f32_slowpath) ;  /* 0x0000000000147944 */ /* 0x000fea0003c00000 */
[----:B------:R-:W-:-:S07]  /*0f40*/  MOV R5, R0 ;  /* 0x0000000000057202 */ /* 0x000fce0000000f00 */
.L_x_23:
[----:B------:R-:W0:Y:S02]  /*0f50*/  LDC.64 R2, c[0x0][0x390] ;  /* 0x0000e400ff027b82 */ /* 0x000e240000000a00 */
[----:B0-----:R-:W-:-:S05]  /*0f60*/  IMAD.WIDE R6, R6, 0x4, R2 ;  /* 0x0000000406067825 */ /* 0x001fca00078e0202 */
[----:B------:R-:W-:Y:S01]  /*0f70*/  STG.E desc[UR12][R6.64], R5 ;  /* 0x0000000506007986 */ /* 0x000fe2000c10190c */
[----:B------:R-:W-:Y:S05]  /*0f80*/  EXIT ;  /* 0x000000000000794d */ /* 0x000fea0003800000 */
        .weak           $__internal_1_$__cuda_sm3x_div_rn_noftz_f32_slowpath
        .type           $__internal_1_$__cuda_sm3x_div_rn_noftz_f32_slowpath,@function
        .size           $__internal_1_$__cuda_sm3x_div_rn_noftz_f32_slowpath,(.L_x_34 - $__internal_1_$__cuda_sm3x_div_rn_noftz_f32_slowpath)
$__internal_1_$__cuda_sm3x_div_rn_noftz_f32_slowpath:
[----:B------:R-:W-:Y:S02]  /*0f90*/  SHF.R.U32.HI R5, RZ, 0x17, R4 ;  /* 0x00000017ff057819 */ /* 0x000fe40000011604 */
[----:B------:R-:W-:Y:S02]  /*0fa0*/  SHF.R.U32.HI R0, RZ, 0x17, R3 ;  /* 0x00000017ff007819 */ /* 0x000fe40000011603 */
[----:B------:R-:W-:Y:S02]  /*0fb0*/  LOP3.LUT R5, R5, 0xff, RZ, 0xc0, !PT ;  /* 0x000000ff05057812 */ /* 0x000fe400078ec0ff */
[----:B------:R-:W-:Y:S02]  /*0fc0*/  LOP3.LUT R10, R0, 0xff, RZ, 0xc0, !PT ;  /* 0x000000ff000a7812 */ /* 0x000fe400078ec0ff */
[----:B------:R-:W-:-:S03]  /*0fd0*/  IADD3 R8, PT, PT, R5, -0x1, RZ ;  /* 0xffffffff05087810 */ /* 0x000fc60007ffe0ff */
[----:B------:R-:W-:Y:S01]  /*0fe0*/  VIADD R9, R10, 0xffffffff ;  /* 0xffffffff0a097836 */ /* 0x000fe20000000000 */
[----:B------:R-:W-:-:S04]  /*0ff0*/  ISETP.GT.U32.AND P0, PT, R8, 0xfd, PT ;  /* 0x000000fd0800780c */ /* 0x000fc80003f04070 */
[----:B------:R-:W-:-:S13]  /*1000*/  ISETP.GT.U32.OR P0, PT, R9, 0xfd, P0 ;  /* 0x000000fd0900780c */ /* 0x000fda0000704470 */
[----:B------:R-:W-:Y:S01]  /*1010*/  @!P0 MOV R7, RZ ;  /* 0x000000ff00078202 */ /* 0x000fe20000000f00 */
[----:B------:R-:W-:Y:S06]  /*1020*/  @!P0 BRA `(.L_x_24) ;  /* 0x0000000000608947 */ /* 0x000fec0003800000 */
[----:B------:R-:W-:Y:S02]  /*1030*/  FSETP.GTU.FTZ.AND P0, PT, |R3|, +INF , PT ;  /* 0x7f8000000300780b */ /* 0x000fe40003f1c200 */
[----:B------:R-:W-:Y:S02]  /*1040*/  FSETP.GTU.FTZ.AND P1, PT, |R4|, +INF , PT ;  /* 0x7f8000000400780b */ /* 0x000fe40003f3c200 */
[----:B------:R-:W-:Y:S02]  /*1050*/  MOV R0, R4 ;  /* 0x0000000400007202 */ /* 0x000fe40000000f00 */
        /* <DEDUP_REMOVED lines=16> */
[----:B------:R-:W-:Y:S01]  /*1160*/  @P0 MOV R7, RZ ;  /* 0x000000ff00070202 */ /* 0x000fe20000000f00 */
[----:B------:R-:W-:Y:S01]  /*1170*/  @!P0 FFMA R3, R3, 1.84467440737095516160e+19, RZ ;  /* 0x5f80000003038823 */ /* 0x000fe200000000ff */
[----:B------:R-:W-:Y:S01]  /*1180*/  @!P0 MOV R7, 0xffffffc0 ;  /* 0xffffffc000078802 */ /* 0x000fe20000000f00 */
[----:B------:R-:W-:-:S03]  /*1190*/  @!P1 FFMA R4, R0, 1.84467440737095516160e+19, RZ ;  /* 0x5f80000000049823 */ /* 0x000fc600000000ff */
[----:B------:R-:W-:-:S07]  /*11a0*/  @!P1 IADD3 R7, PT, PT, R7, 0x40, RZ ;  /* 0x0000004007079810 */ /* 0x000fce0007ffe0ff */
.L_x_24:
[----:B------:R-:W-:-:S04]  /*11b0*/  LEA R9, R5, 0xc0800000, 0x17 ;  /* 0xc080000005097811 */ /* 0x000fc800078eb8ff */
[----:B------:R-:W-:Y:S02]  /*11c0*/  IADD3 R9, PT, PT, -R9, R4, RZ ;  /* 0x0000000409097210 */ /* 0x000fe40007ffe1ff */
[----:B------:R-:W-:Y:S02]  /*11d0*/  IADD3 R4, PT, PT, R10, -0x7f, RZ ;  /* 0xffffff810a047810 */ /* 0x000fe40007ffe0ff */
[----:B------:R-:W0:Y:S01]  /*11e0*/  MUFU.RCP R8, R9 ;  /* 0x0000000900087308 */ /* 0x000e220000001000 */
[----:B------:R-:W-:Y:S02]  /*11f0*/  FADD.FTZ R11, -R9, -RZ ;  /* 0x800000ff090b7221 */ /* 0x000fe40000010100 */
[C---:B------:R-:W-:Y:S01]  /*1200*/  IMAD R0, R4.reuse, -0x800000, R3 ;  /* 0xff80000004007824 */ /* 0x040fe200078e0203 */
[----:B------:R-:W-:-:S05]  /*1210*/  IADD3 R4, PT, PT, R4, 0x7f, -R5 ;  /* 0x0000007f04047810 */ /* 0x000fca0007ffe805 */
[----:B------:R-:W-:Y:S02]  /*1220*/  IMAD.IADD R4, R4, 0x1, R7 ;  /* 0x0000000104047824 */ /* 0x000fe400078e0207 */
[----:B0-----:R-:W-:-:S04]  /*1230*/  FFMA R13, R8, R11, 1 ;  /* 0x3f800000080d7423 */ /* 0x001fc8000000000b */
[----:B------:R-:W-:-:S04]  /*1240*/  FFMA R10, R8, R13, R8 ;  /* 0x0000000d080a7223 */ /* 0x000fc80000000008 */
[----:B------:R-:W-:-:S04]  /*1250*/  FFMA R3, R0, R10, RZ ;  /* 0x0000000a00037223 */ /* 0x000fc800000000ff */
[----:B------:R-:W-:-:S04]  /*1260*/  FFMA R8, R11, R3, R0 ;  /* 0x000000030b087223 */ /* 0x000fc80000000000 */
[----:B------:R-:W-:-:S04]  /*1270*/  FFMA R13, R10, R8, R3 ;  /* 0x000000080a0d7223 */ /* 0x000fc80000000003 */
[----:B------:R-:W-:-:S04]  /*1280*/  FFMA R8, R11, R13, R0 ;  /* 0x0000000d0b087223 */ /* 0x000fc80000000000 */
[----:B------:R-:W-:-:S05]  /*1290*/  FFMA R0, R10, R8, R13 ;  /* 0x000000080a007223 */ /* 0x000fca000000000d */
[----:B------:R-:W-:-:S04]  /*12a0*/  SHF.R.U32.HI R3, RZ, 0x17, R0 ;  /* 0x00000017ff037819 */ /* 0x000fc80000011600 */
[----:B------:R-:W-:-:S04]  /*12b0*/  LOP3.LUT R3, R3, 0xff, RZ, 0xc0, !PT ;  /* 0x000000ff03037812 */ /* 0x000fc800078ec0ff */
[----:B------:R-:W-:-:S04]  /*12c0*/  IADD3 R7, PT, PT, R3, R4, RZ ;  /* 0x0000000403077210 */ /* 0x000fc80007ffe0ff */
[----:B------:R-:W-:-:S04]  /*12d0*/  IADD3 R3, PT, PT, R7, -0x1, RZ ;  /* 0xffffffff07037810 */ /* 0x000fc80007ffe0ff */
        /* <DEDUP_REMOVED lines=10> */
[CCC-:B------:R-:W-:Y:S01]  /*1380*/  FFMA.RM R4, R10.reuse, R8.reuse, R13.reuse ;  /* 0x000000080a047223 */ /* 0x1c0fe2000000400d */
[C---:B------:R-:W-:Y:S02]  /*1390*/  ISETP.NE.AND P2, PT, R7.reuse, RZ, PT ;  /* 0x000000ff0700720c */ /* 0x040fe40003f45270 */
[----:B------:R-:W-:Y:S02]  /*13a0*/  ISETP.NE.AND P1, PT, R7, RZ, PT ;  /* 0x000000ff0700720c */ /* 0x000fe40003f25270 */
[----:B------:R-:W-:Y:S01]  /*13b0*/  LOP3.LUT R5, R3, 0x7fffff, RZ, 0xc0, !PT ;  /* 0x007fffff03057812 */ /* 0x000fe200078ec0ff */
[----:B------:R-:W-:Y:S01]  /*13c0*/  FFMA.RP R3, R10, R8, R13 ;  /* 0x000000080a037223 */ /* 0x000fe2000000800d */
[----:B------:R-:W-:Y:S02]  /*13d0*/  IADD3 R8, PT, PT, R7, 0x20, RZ ;  /* 0x0000002007087810 */ /* 0x000fe40007ffe0ff */
[----:B------:R-:W-:-:S02]  /*13e0*/  LOP3.LUT R5, R5, 0x800000, RZ, 0xfc, !PT ;  /* 0x0080000005057812 */ /* 0x000fc400078efcff */
[----:B------:R-:W-:Y:S02]  /*13f0*/  IADD3 R7, PT, PT, -R7, RZ, RZ ;  /* 0x000000ff07077210 */ /* 0x000fe40007ffe1ff */
[----:B------:R-:W-:Y:S02]  /*1400*/  SHF.L.U32 R8, R5, R8, RZ ;  /* 0x0000000805087219 */ /* 0x000fe400000006ff */
[----:B------:R-:W-:Y:S02]  /*1410*/  FSETP.NEU.FTZ.AND P0, PT, R3, R4, PT ;  /* 0x000000040300720b */ /* 0x000fe40003f1d000 */
[----:B------:R-:W-:Y:S02]  /*1420*/  SEL R4, R7, RZ, P2 ;  /* 0x000000ff07047207 */ /* 0x000fe40001000000 */
[----:B------:R-:W-:Y:S02]  /*1430*/  ISETP.NE.AND P1, PT, R8, RZ, P1 ;  /* 0x000000ff0800720c */ /* 0x000fe40000f25270 */
[----:B------:R-:W-:-:S02]  /*1440*/  SHF.R.U32.HI R4, RZ, R4, R5 ;  /* 0x00000004ff047219 */ /* 0x000fc40000011605 */
[----:B------:R-:W-:Y:S02]  /*1450*/  PLOP3.LUT P0, PT, P0, P1, PT, 0xf8, 0x8f ;  /* 0x00000000008f781c */ /* 0x000fe40000703f70 */
[----:B------:R-:W-:Y:S02]  /*1460*/  SHF.R.U32.HI R8, RZ, 0x1, R4 ;  /* 0x00000001ff087819 */ /* 0x000fe40000011604 */
[----:B------:R-:W-:-:S04]  /*1470*/  SEL R3, RZ, 0x1, !P0 ;  /* 0x00000001ff037807 */ /* 0x000fc80004000000 */
[----:B------:R-:W-:-:S04]  /*1480*/  LOP3.LUT R3, R3, 0x1, R8, 0xf8, !PT ;  /* 0x0000000103037812 */ /* 0x000fc800078ef808 */
[----:B------:R-:W-:-:S04]  /*1490*/  LOP3.LUT R3, R3, R4, RZ, 0xc0, !PT ;  /* 0x0000000403037212 */ /* 0x000fc800078ec0ff */
[----:B------:R-:W-:-:S04]  /*14a0*/  IADD3 R3, PT, PT, R8, R3, RZ ;  /* 0x0000000308037210 */ /* 0x000fc80007ffe0ff */
[----:B------:R-:W-:Y:S01]  /*14b0*/  LOP3.LUT R0, R3, R0, RZ, 0xfc, !PT ;  /* 0x0000000003007212 */ /* 0x000fe200078efcff */
[----:B------:R-:W-:Y:S06]  /*14c0*/  BRA `(.L_x_31) ;  /* 0x0000000000347947 */ /* 0x000fec0003800000 */
.L_x_30:
[----:B------:R-:W-:-:S04]  /*14d0*/  LOP3.LUT R0, R0, 0x80000000, RZ, 0xc0, !PT ;  /* 0x8000000000007812 */ /* 0x000fc800078ec0ff */
[----:B------:R-:W-:Y:S01]  /*14e0*/  LOP3.LUT R0, R0, 0x7f800000, RZ, 0xfc, !PT ;  /* 0x7f80000000007812 */ /* 0x000fe200078efcff */
[----:B------:R-:W-:Y:S06]  /*14f0*/  BRA `(.L_x_31) ;  /* 0x0000000000287947 */ /* 0x000fec0003800000 */
.L_x_29:
[----:B------:R-:W-:Y:S01]  /*1500*/  LEA R0, R4, R0, 0x17 ;  /* 0x0000000004007211 */ /* 0x000fe200078eb8ff */
[----:B------:R-:W-:Y:S06]  /*1510*/  BRA `(.L_x_31) ;  /* 0x0000000000207947 */ /* 0x000fec0003800000 */
.L_x_28:
[----:B------:R-:W-:-:S04]  /*1520*/  LOP3.LUT R0, R4, 0x80000000, R3, 0x48, !PT ;  /* 0x8000000004007812 */ /* 0x000fc800078e4803 */
[----:B------:R-:W-:Y:S01]  /*1530*/  LOP3.LUT R0, R0, 0x7f800000, RZ, 0xfc, !PT ;  /* 0x7f80000000007812 */ /* 0x000fe200078efcff */
[----:B------:R-:W-:Y:S06]  /*1540*/  BRA `(.L_x_31) ;  /* 0x0000000000147947 */ /* 0x000fec0003800000 */
.L_x_27:
[----:B------:R-:W-:Y:S01]  /*1550*/  LOP3.LUT R0, R4, 0x80000000, R3, 0x48, !PT ;  /* 0x8000000004007812 */ /* 0x000fe200078e4803 */
[----:B------:R-:W-:Y:S06]  /*1560*/  BRA `(.L_x_31) ;  /* 0x00000000000c7947 */ /* 0x000fec0003800000 */
.L_x_26:
[----:B------:R-:W0:Y:S01]  /*1570*/  MUFU.RSQ R0, -QNAN ;  /* 0xffc0000000007908 */ /* 0x000e220000001400 */
[----:B------:R-:W-:Y:S05]  /*1580*/  BRA `(.L_x_31) ;  /* 0x0000000000047947 */ /* 0x000fea0003800000 */
.L_x_25:
[----:B------:R-:W-:-:S07]  /*1590*/  FADD.FTZ R0, R3, R0 ;  /* 0x0000000003007221 */ /* 0x000fce0000010000 */
.L_x_31:
[----:B------:R-:W-:-:S04]  /*15a0*/  HFMA2 R3, -RZ, RZ, 0, 0 ;  /* 0x00000000ff037431 */ /* 0x000fc800000001ff */
[----:B0-----:R-:W-:Y:S05]  /*15b0*/  RET.REL.NODEC R2 `(loss) ;  /* 0xffffffe802907950 */ /* 0x001fea0003c3ffff */
.L_x_32:
        /* <DEDUP_REMOVED lines=12> */
.L_x_34:


//--------------------- .nv.shared.reserved.0     --------------------------
	.section	.nv.shared.reserved.0,"aw",@nobits
	.weak		__nv_reservedSMEM_offset_0_alias
	.size		__nv_reservedSMEM_offset_0_alias, 0, 64
	.other		__nv_reservedSMEM_offset_0_alias,@"STO_CUDA_RESERVED_SHARED STV_DEFAULT"
__nv_reservedSMEM_offset_0_alias:
	.zero		0
	.zero		64


//--------------------- .nv.constant0.loss_back   --------------------------
	.section	.nv.constant0.loss_back,"a",@progbits
	.sectionflags	@""
	.align	4
.nv.constant0.loss_back:
	.zero		928


//--------------------- .nv.constant0.loss        --------------------------
	.section	.nv.constant0.loss,"a",@progbits
	.sectionflags	@""
	.align	4
.nv.constant0.loss:
	.zero		932


//--------------------- SYMBOLS --------------------------

	.type		.nv.reservedSmem.offset0,@object
	.size		.nv.reservedSmem.offset0,0x4
